//
// Generated by NVIDIA NVVM Compiler
//
// Compiler Build ID: CL-36424714
// Cuda compilation tools, release 13.0, V13.0.88
// Based on NVVM 20.0.0
//

.version 9.0
.target sm_100
.address_size 64

// _ZZ12expand_level8GPU_Data11GPU_Cliques9GPU_GraphE9warp_data has been demoted
// _ZZ16transfer_buffers8GPU_Data11GPU_CliquesE9warp_data has been demoted

.func  (.param .b32 func_retval0) _Z20device_bsearch_arrayPiii(
	.param .b64 _Z20device_bsearch_arrayPiii_param_0,
	.param .b32 _Z20device_bsearch_arrayPiii_param_1,
	.param .b32 _Z20device_bsearch_arrayPiii_param_2
)
{
	.reg .pred 	%p<5>;
	.reg .b32 	%r<17>;
	.reg .b64 	%rd<5>;

	ld.param.u64 	%rd2, [_Z20device_bsearch_arrayPiii_param_0];
	ld.param.u32 	%r15, [_Z20device_bsearch_arrayPiii_param_1];
	ld.param.u32 	%r8, [_Z20device_bsearch_arrayPiii_param_2];
$L__BB0_1:
	mov.u32 	%r1, %r15;
	setp.lt.s32 	%p1, %r1, 1;
	mov.b32 	%r9, -1;
	mov.u32 	%r16, %r9;
	@%p1 bra 	$L__BB0_6;
	shr.u32 	%r15, %r1, 1;
	mul.wide.u32 	%rd3, %r15, 4;
	add.s64 	%rd1, %rd2, %rd3;
	ld.u32 	%r3, [%rd1];
	setp.eq.s32 	%p2, %r3, %r8;
	mov.u32 	%r16, %r15;
	@%p2 bra 	$L__BB0_6;
	setp.gt.s32 	%p3, %r3, %r8;
	@%p3 bra 	$L__BB0_1;
	add.s64 	%rd4, %rd1, 4;
	not.b32 	%r11, %r15;
	add.s32 	%r12, %r1, %r11;
	{ // callseq 0, 0
	.param .b64 param0;
	st.param.b64 	[param0], %rd4;
	.param .b32 param1;
	st.param.b32 	[param1], %r12;
	.param .b32 param2;
	st.param.b32 	[param2], %r8;
	.param .b32 retval0;
	call.uni (retval0), 
	_Z20device_bsearch_arrayPiii, 
	(
	param0, 
	param1, 
	param2
	);
	ld.param.b32 	%r13, [retval0];
	} // callseq 0
	setp.eq.s32 	%p4, %r13, -1;
	mov.u32 	%r16, %r9;
	@%p4 bra 	$L__BB0_6;
	add.s32 	%r14, %r15, %r13;
	add.s32 	%r16, %r14, 1;
$L__BB0_6:
	st.param.b32 	[func_retval0], %r16;
	ret;

}
	// .globl	_Z12expand_level8GPU_Data11GPU_Cliques9GPU_Graph
.visible .entry _Z12expand_level8GPU_Data11GPU_Cliques9GPU_Graph(
	.param .align 8 .b8 _Z12expand_level8GPU_Data11GPU_Cliques9GPU_Graph_param_0[200],
	.param .align 8 .b8 _Z12expand_level8GPU_Data11GPU_Cliques9GPU_Graph_param_1[56],
	.param .align 8 .b8 _Z12expand_level8GPU_Data11GPU_Cliques9GPU_Graph_param_2[48]
)
{
	.reg .pred 	%p<296>;
	.reg .b32 	%r<539>;
	.reg .b64 	%rd<375>;
	// demoted variable
	.shared .align 8 .b8 _ZZ12expand_level8GPU_Data11GPU_Cliques9GPU_GraphE9warp_data[6320];
	ld.param.u64 	%rd81, [_Z12expand_level8GPU_Data11GPU_Cliques9GPU_Graph_param_1+48];
	ld.param.u64 	%rd76, [_Z12expand_level8GPU_Data11GPU_Cliques9GPU_Graph_param_1+8];
	ld.param.u64 	%rd75, [_Z12expand_level8GPU_Data11GPU_Cliques9GPU_Graph_param_1];
	ld.param.u64 	%rd5, [_Z12expand_level8GPU_Data11GPU_Cliques9GPU_Graph_param_2+16];
	ld.param.u64 	%rd7, [_Z12expand_level8GPU_Data11GPU_Cliques9GPU_Graph_param_2+32];
	ld.param.u64 	%rd82, [_Z12expand_level8GPU_Data11GPU_Cliques9GPU_Graph_param_2+40];
	ld.param.u64 	%rd83, [_Z12expand_level8GPU_Data11GPU_Cliques9GPU_Graph_param_2+24];
	ld.param.u64 	%rd80, [_Z12expand_level8GPU_Data11GPU_Cliques9GPU_Graph_param_1+40];
	ld.param.u64 	%rd79, [_Z12expand_level8GPU_Data11GPU_Cliques9GPU_Graph_param_1+32];
	ld.param.u64 	%rd78, [_Z12expand_level8GPU_Data11GPU_Cliques9GPU_Graph_param_1+24];
	mov.b64 	%rd84, _Z12expand_level8GPU_Data11GPU_Cliques9GPU_Graph_param_0;
	mov.u64 	%rd1, %rd84;
	cvta.to.global.u64 	%rd2, %rd78;
	cvta.to.global.u64 	%rd3, %rd79;
	cvta.to.global.u64 	%rd4, %rd80;
	cvta.to.global.u64 	%rd6, %rd83;
	cvta.to.global.u64 	%rd8, %rd82;
	mov.u32 	%r202, %ctaid.x;
	mov.u32 	%r203, %ntid.x;
	mov.u32 	%r204, %tid.x;
	mad.lo.s32 	%r1, %r202, %r203, %r204;
	shr.s32 	%r205, %r1, 31;
	shr.u32 	%r206, %r205, 27;
	add.s32 	%r207, %r1, %r206;
	shr.s32 	%r2, %r207, 5;
	ld.param.u64 	%rd85, [_Z12expand_level8GPU_Data11GPU_Cliques9GPU_Graph_param_0];
	cvta.to.global.u64 	%rd86, %rd85;
	ld.global.u64 	%rd87, [%rd86];
	and.b64  	%rd88, %rd87, 1;
	setp.eq.b64 	%p9, %rd88, 1;
	not.pred 	%p10, %p9;
	@%p10 bra 	$L__BB1_2;
	ld.param.u64 	%rd370, [%rd1+8];
	ld.param.u64 	%rd371, [%rd1+16];
	ld.param.u64 	%rd372, [%rd1+24];
	bra.uni 	$L__BB1_3;
$L__BB1_2:
	ld.param.u64 	%rd370, [%rd1+32];
	ld.param.u64 	%rd371, [%rd1+40];
	ld.param.u64 	%rd372, [%rd1+48];
$L__BB1_3:
	cvta.to.global.u64 	%rd18, %rd372;
	cvta.to.global.u64 	%rd19, %rd370;
	cvt.s64.s32 	%rd373, %r2;
	ld.global.u64 	%rd89, [%rd19];
	setp.le.u64 	%p11, %rd89, %rd373;
	@%p11 bra 	$L__BB1_231;
	shr.u32 	%r208, %r2, 30;
	add.s32 	%r209, %r2, %r208;
	and.b32  	%r210, %r209, -4;
	sub.s32 	%r3, %r2, %r210;
	and.b32  	%r4, %r1, 31;
	shl.b32 	%r211, %r3, 3;
	mov.u32 	%r212, _ZZ12expand_level8GPU_Data11GPU_Cliques9GPU_GraphE9warp_data;
	add.s32 	%r5, %r212, %r211;
	shl.b32 	%r213, %r3, 2;
	add.s32 	%r214, %r212, %r213;
	add.s32 	%r6, %r214, 64;
	and.b32  	%r218, %r207, -32;
	sub.s32 	%r534, %r1, %r218;
	mul.lo.s32 	%r219, %r2, 50000;
	cvt.s64.s32 	%rd21, %r219;
	mul.lo.s32 	%r220, %r2, 500;
	cvt.s64.s32 	%rd22, %r220;
	shl.b64 	%rd90, %rd373, 3;
	add.s64 	%rd23, %rd2, %rd90;
	shr.s32 	%r221, %r1, 5;
	mul.wide.s32 	%rd91, %r221, 8;
	add.s64 	%rd24, %rd2, %rd91;
	mul.lo.s32 	%r222, %r221, 50000;
	cvt.s64.s32 	%rd25, %r222;
	mul.lo.s32 	%r223, %r221, 500;
	cvt.s64.s32 	%rd26, %r223;
	shr.u32 	%r224, %r221, 30;
	add.s32 	%r225, %r221, %r224;
	and.b32  	%r226, %r225, 1073741820;
	sub.s32 	%r227, %r221, %r226;
	shl.b32 	%r228, %r227, 2;
	add.s32 	%r229, %r212, %r228;
	add.s32 	%r8, %r229, 96;
	mul.lo.s32 	%r9, %r2, 20000;
	shl.b32 	%r10, %r534, 1;
	cvta.to.global.u64 	%rd27, %rd371;
	mov.u32 	%r477, %r2;
$L__BB1_5:
	setp.ne.s32 	%p12, %r4, 0;
	@%p12 bra 	$L__BB1_11;
	shl.b64 	%rd92, %rd373, 3;
	add.s64 	%rd93, %rd27, %rd92;
	ld.global.u64 	%rd374, [%rd93];
	st.shared.u64 	[%r5], %rd374;
	ld.global.u64 	%rd30, [%rd93+8];
	st.shared.u64 	[%r5+32], %rd30;
	cvt.u32.u64 	%r231, %rd374;
	cvt.u32.u64 	%r232, %rd30;
	sub.s32 	%r12, %r232, %r231;
	st.shared.u32 	[%r6], %r12;
	mov.b32 	%r479, 0;
	st.shared.u32 	[%r6+16], %r479;
	setp.le.u64 	%p13, %rd30, %rd374;
	@%p13 bra 	$L__BB1_10;
	mov.b32 	%r479, 0;
$L__BB1_8:
	mad.lo.s64 	%rd94, %rd374, 20, %rd18;
	ld.global.u32 	%r234, [%rd94+4];
	setp.ne.s32 	%p14, %r234, 1;
	@%p14 bra 	$L__BB1_10;
	add.s32 	%r479, %r479, 1;
	st.shared.u32 	[%r6+16], %r479;
	add.s64 	%rd374, %rd374, 1;
	setp.lt.u64 	%p15, %rd374, %rd30;
	@%p15 bra 	$L__BB1_8;
$L__BB1_10:
	sub.s32 	%r235, %r12, %r479;
	st.shared.u32 	[%r6+32], %r235;
	st.shared.u32 	[%r6+48], %r235;
$L__BB1_11:
	bar.warp.sync 	-1;
	ld.shared.u32 	%r236, [%r6];
	cvt.s64.s32 	%rd33, %r236;
	setp.ge.s32 	%p17, %r534, %r236;
	mov.pred 	%p16, 0;
	mov.pred 	%p291, %p16;
	@%p17 bra 	$L__BB1_16;
	cvt.u32.u64 	%r237, %rd33;
	ld.shared.u64 	%rd34, [%r5];
	add.s32 	%r16, %r237, -1;
	ld.param.u64 	%rd95, [%rd1+144];
	cvta.to.global.u64 	%rd96, %rd95;
	mul.wide.s32 	%rd97, %r237, 4;
	add.s64 	%rd35, %rd96, %rd97;
	mov.u32 	%r480, %r534;
	bra.uni 	$L__BB1_14;
$L__BB1_13:
	cvt.u32.u64 	%r243, %rd33;
	add.s32 	%r480, %r480, 32;
	setp.ge.s32 	%p23, %r480, %r243;
	mov.pred 	%p291, %p16;
	@%p23 bra 	$L__BB1_16;
$L__BB1_14:
	cvt.s64.s32 	%rd98, %r480;
	add.s64 	%rd99, %rd34, %rd98;
	mad.lo.s64 	%rd100, %rd99, 20, %rd18;
	add.s64 	%rd36, %rd100, 16;
	ld.global.u32 	%r238, [%rd100+16];
	setp.ne.s32 	%p19, %r238, %r16;
	mov.pred 	%p291, -1;
	@%p19 bra 	$L__BB1_16;
	ld.global.u32 	%r239, [%rd36+-8];
	ld.global.u32 	%r240, [%rd36+-4];
	add.s32 	%r241, %r240, %r239;
	ld.global.u32 	%r242, [%rd35];
	setp.ge.s32 	%p21, %r241, %r242;
	@%p21 bra 	$L__BB1_13;
$L__BB1_16:
	mov.b32 	%r244, -1;
	vote.sync.any.pred 	%p24, %p291, %r244;
	not.pred 	%p25, %p24;
	@%p25 bra 	$L__BB1_32;
	ld.shared.u32 	%r249, [%r6+48];
	setp.lt.s32 	%p29, %r249, 1;
	@%p29 bra 	$L__BB1_230;
	shr.s32 	%r251, %r1, 5;
	ld.param.u64 	%rd119, [%rd1+144];
	cvta.to.global.u64 	%rd37, %rd119;
	ld.param.u64 	%rd120, [%rd1+152];
	cvta.to.global.u64 	%rd38, %rd120;
	ld.param.u64 	%rd121, [%rd1+88];
	cvta.to.global.u64 	%rd39, %rd121;
	ld.param.u64 	%rd122, [%rd1+80];
	cvta.to.global.u64 	%rd123, %rd122;
	mul.wide.s32 	%rd124, %r251, 8;
	add.s64 	%rd40, %rd123, %rd124;
	mov.b32 	%r482, 0;
$L__BB1_19:
	setp.eq.s32 	%p30, %r482, 0;
	@%p30 bra 	$L__BB1_30;
	setp.ne.s32 	%p31, %r4, 0;
	@%p31 bra 	$L__BB1_22;
	ld.shared.u32 	%r252, [%r8];
	add.s32 	%r253, %r252, -1;
	st.shared.u32 	[%r8], %r253;
	ld.shared.u32 	%r254, [%r8+-32];
	add.s32 	%r255, %r254, -1;
	st.shared.u32 	[%r8+-32], %r255;
$L__BB1_22:
	bar.warp.sync 	-1;
	ld.shared.u64 	%rd43, [%r5];
	ld.shared.u32 	%r22, [%r6];
	setp.ge.s32 	%p32, %r534, %r22;
	@%p32 bra 	$L__BB1_29;
	cvt.s64.s32 	%rd125, %r22;
	add.s64 	%rd126, %rd43, %rd125;
	mad.lo.s64 	%rd127, %rd126, 20, %rd18;
	ld.global.u32 	%r256, [%rd127];
	mul.wide.s32 	%rd128, %r256, 8;
	add.s64 	%rd44, %rd6, %rd128;
	add.s64 	%rd45, %rd8, %rd128;
	mov.u32 	%r483, %r534;
$L__BB1_24:
	ld.global.u64 	%rd129, [%rd44];
	shl.b64 	%rd130, %rd129, 2;
	add.s64 	%rd131, %rd5, %rd130;
	ld.global.u64 	%rd132, [%rd44+8];
	cvt.u32.u64 	%r257, %rd129;
	cvt.u32.u64 	%r258, %rd132;
	sub.s32 	%r259, %r258, %r257;
	cvt.s64.s32 	%rd47, %r483;
	add.s64 	%rd133, %rd43, %rd47;
	mad.lo.s64 	%rd48, %rd133, 20, %rd18;
	ld.global.u32 	%r260, [%rd48];
	{ // callseq 1, 0
	.param .b64 param0;
	st.param.b64 	[param0], %rd131;
	.param .b32 param1;
	st.param.b32 	[param1], %r259;
	.param .b32 param2;
	st.param.b32 	[param2], %r260;
	.param .b32 retval0;
	call.uni (retval0), 
	_Z20device_bsearch_arrayPiii, 
	(
	param0, 
	param1, 
	param2
	);
	ld.param.b32 	%r261, [retval0];
	} // callseq 1
	setp.eq.s32 	%p33, %r261, -1;
	@%p33 bra 	$L__BB1_26;
	ld.global.u32 	%r263, [%rd48+12];
	add.s32 	%r264, %r263, -1;
	st.global.u32 	[%rd48+12], %r264;
$L__BB1_26:
	ld.global.u64 	%rd134, [%rd45];
	shl.b64 	%rd135, %rd134, 2;
	add.s64 	%rd136, %rd7, %rd135;
	ld.global.u64 	%rd137, [%rd45+8];
	cvt.u32.u64 	%r265, %rd134;
	cvt.u32.u64 	%r266, %rd137;
	sub.s32 	%r267, %r266, %r265;
	add.s64 	%rd138, %rd43, %rd47;
	mad.lo.s64 	%rd50, %rd138, 20, %rd18;
	ld.global.u32 	%r268, [%rd50];
	{ // callseq 2, 0
	.param .b64 param0;
	st.param.b64 	[param0], %rd136;
	.param .b32 param1;
	st.param.b32 	[param1], %r267;
	.param .b32 param2;
	st.param.b32 	[param2], %r268;
	.param .b32 retval0;
	call.uni (retval0), 
	_Z20device_bsearch_arrayPiii, 
	(
	param0, 
	param1, 
	param2
	);
	ld.param.b32 	%r269, [retval0];
	} // callseq 2
	setp.eq.s32 	%p34, %r269, -1;
	@%p34 bra 	$L__BB1_28;
	ld.global.u32 	%r271, [%rd50+16];
	add.s32 	%r272, %r271, -1;
	st.global.u32 	[%rd50+16], %r272;
$L__BB1_28:
	cvt.u32.u64 	%r273, %rd47;
	add.s32 	%r483, %r273, 32;
	setp.lt.s32 	%p35, %r483, %r22;
	@%p35 bra 	$L__BB1_24;
$L__BB1_29:
	bar.warp.sync 	-1;
$L__BB1_30:
	ld.shared.u32 	%r25, [%r6+16];
	setp.ge.s32 	%p37, %r534, %r25;
	mov.pred 	%p36, 0;
	mov.pred 	%p292, %p36;
	@%p37 bra 	$L__BB1_43;
	ld.shared.u64 	%rd51, [%r5];
	ld.global.u32 	%r26, [%rd38];
	mul.wide.s32 	%rd139, %r26, 4;
	add.s64 	%rd140, %rd37, %rd139;
	ld.global.u32 	%r27, [%rd140];
	mov.u32 	%r484, %r534;
	bra.uni 	$L__BB1_38;
$L__BB1_32:
	cvt.u32.u64 	%r246, %rd33;
	setp.ge.s32 	%p26, %r534, %r246;
	ld.global.u64 	%rd101, [%rd23];
	add.s64 	%rd102, %rd101, %rd22;
	shl.b64 	%rd103, %rd102, 3;
	add.s64 	%rd104, %rd3, %rd103;
	ld.global.u64 	%rd105, [%rd104];
	add.s64 	%rd41, %rd105, %rd21;
	@%p26 bra 	$L__BB1_35;
	ld.shared.u64 	%rd42, [%r5];
	mov.u32 	%r481, %r534;
$L__BB1_34:
	cvt.u32.u64 	%r247, %rd33;
	cvt.s64.s32 	%rd106, %r481;
	add.s64 	%rd107, %rd41, %rd106;
	shl.b64 	%rd108, %rd107, 2;
	add.s64 	%rd109, %rd4, %rd108;
	add.s64 	%rd110, %rd42, %rd106;
	mad.lo.s64 	%rd111, %rd110, 20, %rd18;
	ld.global.u32 	%r248, [%rd111];
	st.global.u32 	[%rd109], %r248;
	add.s32 	%r481, %r481, 32;
	setp.lt.s32 	%p27, %r481, %r247;
	@%p27 bra 	$L__BB1_34;
$L__BB1_35:
	@%p12 bra 	$L__BB1_230;
	ld.global.u64 	%rd112, [%rd24];
	add.s64 	%rd113, %rd112, 1;
	st.global.u64 	[%rd24], %rd113;
	sub.s64 	%rd114, %rd41, %rd25;
	add.s64 	%rd115, %rd114, %rd33;
	add.s64 	%rd116, %rd112, %rd26;
	shl.b64 	%rd117, %rd116, 3;
	add.s64 	%rd118, %rd3, %rd117;
	st.global.u64 	[%rd118+8], %rd115;
	bra.uni 	$L__BB1_230;
$L__BB1_37:
	add.s32 	%r484, %r484, 32;
	setp.ge.s32 	%p46, %r484, %r25;
	mov.pred 	%p292, %p36;
	@%p46 bra 	$L__BB1_43;
$L__BB1_38:
	cvt.s64.s32 	%rd141, %r484;
	add.s64 	%rd142, %rd51, %rd141;
	mad.lo.s64 	%rd52, %rd142, 20, %rd18;
	ld.global.u32 	%r274, [%rd52+8];
	ld.global.u32 	%r30, [%rd52+12];
	add.s32 	%r31, %r30, %r274;
	setp.lt.s32 	%p39, %r31, %r27;
	mov.pred 	%p292, -1;
	@%p39 bra 	$L__BB1_43;
	ld.global.u32 	%r275, [%rd52+16];
	add.s32 	%r276, %r26, -1;
	setp.lt.s32 	%p41, %r275, %r276;
	@%p41 bra 	$L__BB1_43;
	add.s32 	%r32, %r30, %r25;
	setp.lt.s32 	%p42, %r32, %r26;
	mov.u32 	%r485, %r27;
	@%p42 bra 	$L__BB1_42;
	mul.wide.s32 	%rd143, %r32, 4;
	add.s64 	%rd144, %rd37, %rd143;
	ld.global.u32 	%r485, [%rd144];
$L__BB1_42:
	setp.ge.s32 	%p44, %r31, %r485;
	@%p44 bra 	$L__BB1_37;
$L__BB1_43:
	mov.b32 	%r277, -1;
	vote.sync.any.pred 	%p47, %p292, %r277;
	@%p47 bra 	$L__BB1_229;
	setp.ne.s32 	%p48, %r4, 0;
	@%p48 bra 	$L__BB1_46;
	st.shared.u32 	[%r6+64], %r25;
	ld.shared.u32 	%r279, [%r6+32];
	st.shared.u32 	[%r6+80], %r279;
	ld.shared.u32 	%r280, [%r6];
	st.shared.u32 	[%r6+96], %r280;
$L__BB1_46:
	bar.warp.sync 	-1;
	ld.shared.u32 	%r281, [%r6+96];
	setp.lt.s32 	%p49, %r281, 76;
	mul.lo.s32 	%r282, %r3, 75;
	mul.wide.s32 	%rd145, %r282, 20;
	mov.u32 	%r283, _ZZ12expand_level8GPU_Data11GPU_Cliques9GPU_GraphE9warp_data;
	cvt.u64.u32 	%rd146, %r283;
	cvta.shared.u64 	%rd147, %rd146;
	add.s64 	%rd148, %rd147, %rd145;
	add.s64 	%rd149, %rd148, 176;
	ld.param.u64 	%rd150, [%rd1+104];
	mul.wide.s32 	%rd151, %r9, 20;
	add.s64 	%rd152, %rd150, %rd151;
	selp.b64 	%rd53, %rd149, %rd152, %p49;
	setp.ge.s32 	%p50, %r534, %r281;
	@%p50 bra 	$L__BB1_49;
	mov.u32 	%r486, %r534;
$L__BB1_48:
	cvt.s64.s32 	%rd153, %r486;
	mul.wide.s32 	%rd154, %r486, 20;
	add.s64 	%rd155, %rd53, %rd154;
	ld.shared.u64 	%rd156, [%r5];
	add.s64 	%rd157, %rd156, %rd153;
	mad.lo.s64 	%rd158, %rd157, 20, %rd18;
	ld.global.u32 	%r284, [%rd158];
	ld.global.u32 	%r285, [%rd158+4];
	ld.global.u32 	%r286, [%rd158+8];
	ld.global.u32 	%r287, [%rd158+12];
	ld.global.u32 	%r288, [%rd158+16];
	st.u32 	[%rd155], %r284;
	st.u32 	[%rd155+4], %r285;
	st.u32 	[%rd155+8], %r286;
	st.u32 	[%rd155+12], %r287;
	st.u32 	[%rd155+16], %r288;
	add.s32 	%r486, %r486, 32;
	ld.shared.u32 	%r289, [%r6+96];
	setp.lt.s32 	%p51, %r486, %r289;
	@%p51 bra 	$L__BB1_48;
$L__BB1_49:
	@%p48 bra 	$L__BB1_51;
	ld.shared.u32 	%r290, [%r8+64];
	mul.wide.s32 	%rd159, %r290, 20;
	add.s64 	%rd160, %rd53, %rd159;
	mov.b32 	%r291, 1;
	st.u32 	[%rd160+-16], %r291;
	ld.shared.u32 	%r292, [%r8+32];
	add.s32 	%r293, %r292, 1;
	st.shared.u32 	[%r8+32], %r293;
	ld.shared.u32 	%r294, [%r8+48];
	add.s32 	%r295, %r294, -1;
	st.shared.u32 	[%r8+48], %r295;
$L__BB1_51:
	bar.warp.sync 	-1;
	ld.shared.u32 	%r489, [%r6+96];
	mul.wide.s32 	%rd161, %r489, 20;
	add.s64 	%rd162, %rd53, %rd161;
	ld.u32 	%r38, [%rd162+-20];
	setp.ge.s32 	%p53, %r534, %r489;
	@%p53 bra 	$L__BB1_56;
	mov.u32 	%r488, %r534;
$L__BB1_53:
	mul.wide.s32 	%rd163, %r488, 20;
	add.s64 	%rd54, %rd53, %rd163;
	ld.u32 	%r296, [%rd54];
	mul.wide.s32 	%rd164, %r296, 8;
	add.s64 	%rd165, %rd6, %rd164;
	ld.global.u64 	%rd166, [%rd165];
	shl.b64 	%rd167, %rd166, 2;
	add.s64 	%rd168, %rd5, %rd167;
	ld.global.u64 	%rd169, [%rd165+8];
	cvt.u32.u64 	%r297, %rd166;
	cvt.u32.u64 	%r298, %rd169;
	sub.s32 	%r299, %r298, %r297;
	{ // callseq 3, 0
	.param .b64 param0;
	st.param.b64 	[param0], %rd168;
	.param .b32 param1;
	st.param.b32 	[param1], %r299;
	.param .b32 param2;
	st.param.b32 	[param2], %r38;
	.param .b32 retval0;
	call.uni (retval0), 
	_Z20device_bsearch_arrayPiii, 
	(
	param0, 
	param1, 
	param2
	);
	ld.param.b32 	%r300, [retval0];
	} // callseq 3
	setp.eq.s32 	%p54, %r300, -1;
	@%p54 bra 	$L__BB1_55;
	ld.u32 	%r302, [%rd54+12];
	add.s32 	%r303, %r302, -1;
	st.u32 	[%rd54+12], %r303;
	ld.u32 	%r304, [%rd54+8];
	add.s32 	%r305, %r304, 1;
	st.u32 	[%rd54+8], %r305;
	ld.shared.u32 	%r489, [%r6+96];
$L__BB1_55:
	add.s32 	%r488, %r488, 32;
	setp.lt.s32 	%p55, %r488, %r489;
	@%p55 bra 	$L__BB1_53;
$L__BB1_56:
	bar.warp.sync 	-1;
	ld.shared.u32 	%r492, [%r6+64];
	ld.shared.u32 	%r45, [%r6+80];
	setp.lt.s32 	%p56, %r45, 0;
	@%p56 bra 	$L__BB1_78;
	cvt.s64.s32 	%rd55, %r492;
	mov.b32 	%r490, 0;
$L__BB1_58:
	and.b32  	%r307, %r490, 1;
	add.s32 	%r491, %r307, %r10;
	setp.ge.s32 	%p57, %r491, %r45;
	@%p57 bra 	$L__BB1_76;
$L__BB1_59:
	cvt.s64.s32 	%rd170, %r491;
	add.s64 	%rd171, %rd55, %rd170;
	mad.lo.s64 	%rd56, %rd171, 20, %rd53;
	ld.u32 	%r49, [%rd56+-20];
	ld.u32 	%r50, [%rd56+-16];
	ld.u32 	%r51, [%rd56];
	ld.u32 	%r308, [%rd56+4];
	setp.eq.s32 	%p58, %r50, 1;
	setp.ne.s32 	%p59, %r308, 1;
	and.pred  	%p60, %p58, %p59;
	@%p60 bra 	$L__BB1_75;
	ld.u32 	%r53, [%rd56+-12];
	ld.u32 	%r54, [%rd56+-8];
	ld.u32 	%r55, [%rd56+-4];
	setp.eq.s32 	%p61, %r308, 1;
	setp.ne.s32 	%p62, %r50, 1;
	and.pred  	%p63, %p62, %p61;
	@%p63 bra 	$L__BB1_74;
	setp.eq.s32 	%p64, %r50, 2;
	setp.ne.s32 	%p65, %r308, 2;
	and.pred  	%p66, %p64, %p65;
	@%p66 bra 	$L__BB1_75;
	setp.eq.s32 	%p67, %r308, 2;
	setp.ne.s32 	%p68, %r50, 2;
	and.pred  	%p69, %p68, %p67;
	@%p69 bra 	$L__BB1_74;
	setp.eq.s32 	%p70, %r50, 4;
	setp.ne.s32 	%p71, %r308, 4;
	and.pred  	%p72, %p70, %p71;
	@%p72 bra 	$L__BB1_75;
	setp.eq.s32 	%p73, %r308, 4;
	setp.ne.s32 	%p74, %r50, 4;
	and.pred  	%p75, %p74, %p73;
	@%p75 bra 	$L__BB1_74;
	setp.eq.s32 	%p76, %r50, 0;
	setp.ne.s32 	%p77, %r308, 0;
	and.pred  	%p78, %p76, %p77;
	@%p78 bra 	$L__BB1_75;
	setp.eq.s32 	%p79, %r308, 0;
	setp.ne.s32 	%p80, %r50, 0;
	and.pred  	%p81, %p80, %p79;
	@%p81 bra 	$L__BB1_74;
	setp.eq.s32 	%p82, %r50, 3;
	setp.ne.s32 	%p83, %r308, 3;
	and.pred  	%p84, %p82, %p83;
	@%p84 bra 	$L__BB1_75;
	setp.eq.s32 	%p85, %r308, 3;
	setp.ne.s32 	%p86, %r50, 3;
	and.pred  	%p87, %p86, %p85;
	@%p87 bra 	$L__BB1_74;
	setp.eq.s32 	%p89, %r50, -1;
	and.pred  	%p90, %p89, %p59;
	@%p90 bra 	$L__BB1_74;
	setp.ne.s32 	%p91, %r50, -1;
	setp.eq.s32 	%p92, %r308, -1;
	and.pred  	%p93, %p91, %p92;
	@%p93 bra 	$L__BB1_75;
	or.pred  	%p96, %p62, %p59;
	@%p96 bra 	$L__BB1_73;
	setp.gt.s32 	%p100, %r49, %r51;
	@%p100 bra 	$L__BB1_74;
	bra.uni 	$L__BB1_75;
$L__BB1_73:
	or.b32  	%r309, %r50, %r308;
	setp.ne.s32 	%p97, %r309, 0;
	setp.ge.s32 	%p98, %r49, %r51;
	or.pred  	%p99, %p97, %p98;
	@%p99 bra 	$L__BB1_75;
$L__BB1_74:
	ld.u32 	%r310, [%rd56+8];
	ld.u32 	%r311, [%rd56+12];
	ld.u32 	%r312, [%rd56+16];
	st.u32 	[%rd56+-20], %r51;
	st.u32 	[%rd56+-16], %r308;
	st.u32 	[%rd56+-12], %r310;
	st.u32 	[%rd56+-8], %r311;
	st.u32 	[%rd56+-4], %r312;
	st.u32 	[%rd56], %r49;
	st.u32 	[%rd56+4], %r50;
	st.u32 	[%rd56+8], %r53;
	st.u32 	[%rd56+12], %r54;
	st.u32 	[%rd56+16], %r55;
$L__BB1_75:
	add.s32 	%r491, %r491, 64;
	setp.lt.s32 	%p101, %r491, %r45;
	@%p101 bra 	$L__BB1_59;
$L__BB1_76:
	bar.warp.sync 	-1;
	add.s32 	%r57, %r490, 1;
	setp.ne.s32 	%p102, %r490, %r45;
	mov.u32 	%r490, %r57;
	@%p102 bra 	$L__BB1_58;
	ld.shared.u32 	%r492, [%r6+64];
$L__BB1_78:
	add.s32 	%r495, %r492, %r534;
	ld.shared.u32 	%r496, [%r6+96];
	setp.ge.s32 	%p103, %r495, %r496;
	mov.b32 	%r497, 0;
	@%p103 bra 	$L__BB1_83;
	mul.wide.s32 	%rd172, %r38, 8;
	add.s64 	%rd57, %rd8, %rd172;
	mov.b32 	%r497, 0;
$L__BB1_80:
	ld.global.u64 	%rd173, [%rd57];
	shl.b64 	%rd174, %rd173, 2;
	add.s64 	%rd175, %rd7, %rd174;
	ld.global.u64 	%rd176, [%rd57+8];
	cvt.u32.u64 	%r315, %rd173;
	cvt.u32.u64 	%r316, %rd176;
	sub.s32 	%r317, %r316, %r315;
	mul.wide.s32 	%rd177, %r495, 20;
	add.s64 	%rd58, %rd53, %rd177;
	ld.u32 	%r318, [%rd58];
	{ // callseq 4, 0
	.param .b64 param0;
	st.param.b64 	[param0], %rd175;
	.param .b32 param1;
	st.param.b32 	[param1], %r317;
	.param .b32 param2;
	st.param.b32 	[param2], %r318;
	.param .b32 retval0;
	call.uni (retval0), 
	_Z20device_bsearch_arrayPiii, 
	(
	param0, 
	param1, 
	param2
	);
	ld.param.b32 	%r319, [retval0];
	} // callseq 4
	setp.ne.s32 	%p104, %r319, -1;
	@%p104 bra 	$L__BB1_82;
	mov.b32 	%r321, -1;
	st.u32 	[%rd58+4], %r321;
	add.s32 	%r497, %r497, 1;
	ld.shared.u32 	%r496, [%r6+96];
$L__BB1_82:
	add.s32 	%r495, %r495, 32;
	setp.lt.s32 	%p105, %r495, %r496;
	@%p105 bra 	$L__BB1_80;
$L__BB1_83:
	shfl.sync.bfly.b32	%r322|%p106, %r497, 1, 31, -1;
	add.s32 	%r323, %r322, %r497;
	shfl.sync.bfly.b32	%r324|%p107, %r323, 2, 31, -1;
	add.s32 	%r325, %r324, %r323;
	shfl.sync.bfly.b32	%r326|%p108, %r325, 4, 31, -1;
	add.s32 	%r327, %r326, %r325;
	shfl.sync.bfly.b32	%r328|%p109, %r327, 8, 31, -1;
	add.s32 	%r329, %r328, %r327;
	shfl.sync.bfly.b32	%r330|%p110, %r329, 16, 31, -1;
	add.s32 	%r72, %r330, %r329;
	ld.shared.u32 	%r73, [%r6+80];
	setp.lt.s32 	%p111, %r73, 1;
	@%p111 bra 	$L__BB1_105;
	ld.shared.s32 	%rd59, [%r6+64];
	add.s32 	%r74, %r73, -1;
	mov.b32 	%r500, 0;
$L__BB1_85:
	and.b32  	%r332, %r500, 1;
	add.s32 	%r501, %r332, %r10;
	setp.ge.s32 	%p112, %r501, %r74;
	@%p112 bra 	$L__BB1_103;
$L__BB1_86:
	cvt.s64.s32 	%rd178, %r501;
	add.s64 	%rd179, %rd59, %rd178;
	mad.lo.s64 	%rd60, %rd179, 20, %rd53;
	ld.u32 	%r78, [%rd60];
	ld.u32 	%r79, [%rd60+4];
	ld.u32 	%r80, [%rd60+20];
	ld.u32 	%r333, [%rd60+24];
	setp.eq.s32 	%p113, %r79, 1;
	setp.ne.s32 	%p114, %r333, 1;
	and.pred  	%p115, %p113, %p114;
	@%p115 bra 	$L__BB1_102;
	ld.u32 	%r82, [%rd60+8];
	ld.u32 	%r83, [%rd60+12];
	ld.u32 	%r84, [%rd60+16];
	setp.eq.s32 	%p116, %r333, 1;
	setp.ne.s32 	%p117, %r79, 1;
	and.pred  	%p118, %p117, %p116;
	@%p118 bra 	$L__BB1_101;
	setp.eq.s32 	%p119, %r79, 2;
	setp.ne.s32 	%p120, %r333, 2;
	and.pred  	%p121, %p119, %p120;
	@%p121 bra 	$L__BB1_102;
	setp.eq.s32 	%p122, %r333, 2;
	setp.ne.s32 	%p123, %r79, 2;
	and.pred  	%p124, %p123, %p122;
	@%p124 bra 	$L__BB1_101;
	setp.eq.s32 	%p125, %r79, 4;
	setp.ne.s32 	%p126, %r333, 4;
	and.pred  	%p127, %p125, %p126;
	@%p127 bra 	$L__BB1_102;
	setp.eq.s32 	%p128, %r333, 4;
	setp.ne.s32 	%p129, %r79, 4;
	and.pred  	%p130, %p129, %p128;
	@%p130 bra 	$L__BB1_101;
	setp.eq.s32 	%p131, %r79, 0;
	setp.ne.s32 	%p132, %r333, 0;
	and.pred  	%p133, %p131, %p132;
	@%p133 bra 	$L__BB1_102;
	setp.eq.s32 	%p134, %r333, 0;
	setp.ne.s32 	%p135, %r79, 0;
	and.pred  	%p136, %p135, %p134;
	@%p136 bra 	$L__BB1_101;
	setp.eq.s32 	%p137, %r79, 3;
	setp.ne.s32 	%p138, %r333, 3;
	and.pred  	%p139, %p137, %p138;
	@%p139 bra 	$L__BB1_102;
	setp.eq.s32 	%p140, %r333, 3;
	setp.ne.s32 	%p141, %r79, 3;
	and.pred  	%p142, %p141, %p140;
	@%p142 bra 	$L__BB1_101;
	setp.eq.s32 	%p144, %r79, -1;
	and.pred  	%p145, %p144, %p114;
	@%p145 bra 	$L__BB1_101;
	setp.ne.s32 	%p146, %r79, -1;
	setp.eq.s32 	%p147, %r333, -1;
	and.pred  	%p148, %p146, %p147;
	@%p148 bra 	$L__BB1_102;
	or.pred  	%p151, %p117, %p114;
	@%p151 bra 	$L__BB1_100;
	setp.gt.s32 	%p155, %r78, %r80;
	@%p155 bra 	$L__BB1_101;
	bra.uni 	$L__BB1_102;
$L__BB1_100:
	or.b32  	%r334, %r79, %r333;
	setp.ne.s32 	%p152, %r334, 0;
	setp.ge.s32 	%p153, %r78, %r80;
	or.pred  	%p154, %p152, %p153;
	@%p154 bra 	$L__BB1_102;
$L__BB1_101:
	ld.u32 	%r335, [%rd60+28];
	ld.u32 	%r336, [%rd60+32];
	ld.u32 	%r337, [%rd60+36];
	st.u32 	[%rd60], %r80;
	st.u32 	[%rd60+4], %r333;
	st.u32 	[%rd60+8], %r335;
	st.u32 	[%rd60+12], %r336;
	st.u32 	[%rd60+16], %r337;
	st.u32 	[%rd60+20], %r78;
	st.u32 	[%rd60+24], %r79;
	st.u32 	[%rd60+28], %r82;
	st.u32 	[%rd60+32], %r83;
	st.u32 	[%rd60+36], %r84;
$L__BB1_102:
	add.s32 	%r501, %r501, 64;
	setp.lt.s32 	%p156, %r501, %r74;
	@%p156 bra 	$L__BB1_86;
$L__BB1_103:
	bar.warp.sync 	-1;
	add.s32 	%r500, %r500, 1;
	setp.ne.s32 	%p157, %r500, %r73;
	@%p157 bra 	$L__BB1_85;
	ld.shared.u32 	%r496, [%r6+96];
$L__BB1_105:
	sub.s32 	%r89, %r496, %r72;
	setp.gt.s32 	%p158, %r89, %r72;
	@%p158 bra 	$L__BB1_115;
	setp.le.s32 	%p159, %r496, %r72;
	@%p159 bra 	$L__BB1_126;
	mov.b32 	%r508, 0;
$L__BB1_108:
	mul.wide.u32 	%rd180, %r508, 20;
	add.s64 	%rd62, %rd53, %rd180;
	ld.u32 	%r102, [%rd62];
	sub.s32 	%r339, %r534, %r72;
	add.s32 	%r509, %r339, %r496;
	setp.ge.s32 	%p160, %r509, %r496;
	@%p160 bra 	$L__BB1_114;
$L__BB1_109:
	mul.wide.s32 	%rd181, %r509, 20;
	add.s64 	%rd182, %rd53, %rd181;
	ld.u32 	%r105, [%rd182];
	mul.wide.s32 	%rd183, %r105, 8;
	add.s64 	%rd184, %rd6, %rd183;
	ld.global.u64 	%rd185, [%rd184];
	shl.b64 	%rd186, %rd185, 2;
	add.s64 	%rd187, %rd5, %rd186;
	ld.global.u64 	%rd188, [%rd184+8];
	cvt.u32.u64 	%r340, %rd185;
	cvt.u32.u64 	%r341, %rd188;
	sub.s32 	%r342, %r341, %r340;
	{ // callseq 5, 0
	.param .b64 param0;
	st.param.b64 	[param0], %rd187;
	.param .b32 param1;
	st.param.b32 	[param1], %r342;
	.param .b32 param2;
	st.param.b32 	[param2], %r102;
	.param .b32 retval0;
	call.uni (retval0), 
	_Z20device_bsearch_arrayPiii, 
	(
	param0, 
	param1, 
	param2
	);
	ld.param.b32 	%r343, [retval0];
	} // callseq 5
	setp.eq.s32 	%p161, %r343, -1;
	@%p161 bra 	$L__BB1_111;
	ld.u32 	%r345, [%rd62+12];
	add.s32 	%r346, %r345, -1;
	st.u32 	[%rd62+12], %r346;
$L__BB1_111:
	mul.wide.s32 	%rd189, %r105, 8;
	add.s64 	%rd190, %rd8, %rd189;
	ld.global.u64 	%rd191, [%rd190];
	shl.b64 	%rd192, %rd191, 2;
	add.s64 	%rd193, %rd7, %rd192;
	ld.global.u64 	%rd194, [%rd190+8];
	cvt.u32.u64 	%r347, %rd191;
	cvt.u32.u64 	%r348, %rd194;
	sub.s32 	%r349, %r348, %r347;
	{ // callseq 6, 0
	.param .b64 param0;
	st.param.b64 	[param0], %rd193;
	.param .b32 param1;
	st.param.b32 	[param1], %r349;
	.param .b32 param2;
	st.param.b32 	[param2], %r102;
	.param .b32 retval0;
	call.uni (retval0), 
	_Z20device_bsearch_arrayPiii, 
	(
	param0, 
	param1, 
	param2
	);
	ld.param.b32 	%r350, [retval0];
	} // callseq 6
	setp.eq.s32 	%p162, %r350, -1;
	@%p162 bra 	$L__BB1_113;
	ld.u32 	%r352, [%rd62+16];
	add.s32 	%r353, %r352, -1;
	st.u32 	[%rd62+16], %r353;
$L__BB1_113:
	add.s32 	%r509, %r509, 32;
	ld.shared.u32 	%r354, [%r6+96];
	setp.lt.s32 	%p163, %r509, %r354;
	@%p163 bra 	$L__BB1_109;
$L__BB1_114:
	bar.warp.sync 	-1;
	add.s32 	%r508, %r508, 1;
	ld.shared.u32 	%r496, [%r6+96];
	sub.s32 	%r355, %r496, %r72;
	setp.lt.s32 	%p164, %r508, %r355;
	@%p164 bra 	$L__BB1_108;
	bra.uni 	$L__BB1_126;
$L__BB1_115:
	setp.ge.s32 	%p165, %r534, %r89;
	@%p165 bra 	$L__BB1_125;
	mov.u32 	%r504, %r534;
$L__BB1_117:
	setp.lt.s32 	%p166, %r72, 1;
	mul.wide.s32 	%rd195, %r504, 20;
	add.s64 	%rd61, %rd53, %rd195;
	ld.u32 	%r92, [%rd61];
	@%p166 bra 	$L__BB1_124;
	sub.s32 	%r505, %r496, %r72;
$L__BB1_119:
	mul.wide.s32 	%rd196, %r505, 20;
	add.s64 	%rd197, %rd53, %rd196;
	ld.u32 	%r95, [%rd197];
	mul.wide.s32 	%rd198, %r95, 8;
	add.s64 	%rd199, %rd6, %rd198;
	ld.global.u64 	%rd200, [%rd199];
	shl.b64 	%rd201, %rd200, 2;
	add.s64 	%rd202, %rd5, %rd201;
	ld.global.u64 	%rd203, [%rd199+8];
	cvt.u32.u64 	%r356, %rd200;
	cvt.u32.u64 	%r357, %rd203;
	sub.s32 	%r358, %r357, %r356;
	{ // callseq 7, 0
	.param .b64 param0;
	st.param.b64 	[param0], %rd202;
	.param .b32 param1;
	st.param.b32 	[param1], %r358;
	.param .b32 param2;
	st.param.b32 	[param2], %r92;
	.param .b32 retval0;
	call.uni (retval0), 
	_Z20device_bsearch_arrayPiii, 
	(
	param0, 
	param1, 
	param2
	);
	ld.param.b32 	%r359, [retval0];
	} // callseq 7
	setp.eq.s32 	%p167, %r359, -1;
	@%p167 bra 	$L__BB1_121;
	ld.u32 	%r361, [%rd61+12];
	add.s32 	%r362, %r361, -1;
	st.u32 	[%rd61+12], %r362;
$L__BB1_121:
	mul.wide.s32 	%rd204, %r95, 8;
	add.s64 	%rd205, %rd8, %rd204;
	ld.global.u64 	%rd206, [%rd205];
	shl.b64 	%rd207, %rd206, 2;
	add.s64 	%rd208, %rd7, %rd207;
	ld.global.u64 	%rd209, [%rd205+8];
	cvt.u32.u64 	%r363, %rd206;
	cvt.u32.u64 	%r364, %rd209;
	sub.s32 	%r365, %r364, %r363;
	{ // callseq 8, 0
	.param .b64 param0;
	st.param.b64 	[param0], %rd208;
	.param .b32 param1;
	st.param.b32 	[param1], %r365;
	.param .b32 param2;
	st.param.b32 	[param2], %r92;
	.param .b32 retval0;
	call.uni (retval0), 
	_Z20device_bsearch_arrayPiii, 
	(
	param0, 
	param1, 
	param2
	);
	ld.param.b32 	%r366, [retval0];
	} // callseq 8
	setp.eq.s32 	%p168, %r366, -1;
	@%p168 bra 	$L__BB1_123;
	ld.u32 	%r368, [%rd61+16];
	add.s32 	%r369, %r368, -1;
	st.u32 	[%rd61+16], %r369;
$L__BB1_123:
	add.s32 	%r505, %r505, 1;
	ld.shared.u32 	%r496, [%r6+96];
	setp.lt.s32 	%p169, %r505, %r496;
	@%p169 bra 	$L__BB1_119;
$L__BB1_124:
	add.s32 	%r504, %r504, 32;
	sub.s32 	%r370, %r496, %r72;
	setp.lt.s32 	%p170, %r504, %r370;
	@%p170 bra 	$L__BB1_117;
$L__BB1_125:
	bar.warp.sync 	-1;
$L__BB1_126:
	@%p48 bra 	$L__BB1_128;
	ld.shared.u32 	%r371, [%r8+64];
	sub.s32 	%r372, %r371, %r72;
	st.shared.u32 	[%r8+64], %r372;
	ld.shared.u32 	%r373, [%r8+48];
	sub.s32 	%r374, %r373, %r72;
	st.shared.u32 	[%r8+48], %r374;
$L__BB1_128:
	bar.warp.sync 	-1;
	ld.shared.u32 	%r375, [%r6+96];
	ld.global.u32 	%r376, [%rd38];
	setp.lt.s32 	%p172, %r375, %r376;
	@%p172 bra 	$L__BB1_234;
$L__BB1_129:
	ld.shared.u32 	%r109, [%r6+64];
	setp.ge.s32 	%p174, %r534, %r109;
	mov.pred 	%p173, 0;
	mov.pred 	%p293, %p173;
	@%p174 bra 	$L__BB1_137;
	ld.global.u32 	%r110, [%rd38];
	mul.wide.s32 	%rd210, %r110, 4;
	add.s64 	%rd211, %rd37, %rd210;
	ld.global.u32 	%r111, [%rd211];
	mov.u32 	%r510, %r534;
	bra.uni 	$L__BB1_132;
$L__BB1_131:
	add.s32 	%r510, %r510, 32;
	setp.ge.s32 	%p183, %r510, %r109;
	mov.pred 	%p293, %p173;
	@%p183 bra 	$L__BB1_137;
$L__BB1_132:
	mul.wide.s32 	%rd212, %r510, 20;
	add.s64 	%rd63, %rd53, %rd212;
	ld.u32 	%r377, [%rd63+8];
	ld.u32 	%r114, [%rd63+12];
	add.s32 	%r115, %r114, %r377;
	setp.lt.s32 	%p176, %r115, %r111;
	mov.pred 	%p293, -1;
	@%p176 bra 	$L__BB1_137;
	ld.u32 	%r378, [%rd63+16];
	add.s32 	%r379, %r110, -1;
	setp.lt.s32 	%p178, %r378, %r379;
	@%p178 bra 	$L__BB1_137;
	add.s32 	%r116, %r114, %r109;
	setp.lt.s32 	%p179, %r116, %r110;
	mov.u32 	%r511, %r111;
	@%p179 bra 	$L__BB1_136;
	mul.wide.s32 	%rd213, %r116, 4;
	add.s64 	%rd214, %rd37, %rd213;
	ld.global.u32 	%r511, [%rd214];
$L__BB1_136:
	setp.ge.s32 	%p181, %r115, %r511;
	@%p181 bra 	$L__BB1_131;
$L__BB1_137:
	mov.b32 	%r380, -1;
	vote.sync.any.pred 	%p4, %p293, %r380;
	ld.shared.u32 	%r516, [%r6+96];
	@%p4 bra 	$L__BB1_194;
	add.s32 	%r513, %r109, %r534;
	setp.ge.s32 	%p184, %r513, %r516;
	mov.b32 	%r517, 0;
	@%p184 bra 	$L__BB1_147;
	mov.b32 	%r517, 0;
$L__BB1_140:
	mul.wide.s32 	%rd215, %r513, 20;
	add.s64 	%rd64, %rd53, %rd215;
	ld.u32 	%r384, [%rd64+8];
	ld.u32 	%r124, [%rd64+12];
	add.s32 	%r125, %r124, %r384;
	ld.global.u32 	%r126, [%rd38];
	mul.wide.s32 	%rd216, %r126, 4;
	add.s64 	%rd217, %rd37, %rd216;
	ld.global.u32 	%r515, [%rd217];
	setp.lt.s32 	%p185, %r125, %r515;
	@%p185 bra 	$L__BB1_145;
	ld.u32 	%r385, [%rd64+16];
	add.s32 	%r386, %r126, -1;
	setp.lt.s32 	%p186, %r385, %r386;
	@%p186 bra 	$L__BB1_145;
	ld.shared.u32 	%r387, [%r6+64];
	add.s32 	%r388, %r387, %r124;
	add.s32 	%r128, %r388, 1;
	setp.lt.s32 	%p187, %r128, %r126;
	@%p187 bra 	$L__BB1_144;
	mul.wide.s32 	%rd218, %r128, 4;
	add.s64 	%rd219, %rd37, %rd218;
	ld.global.u32 	%r515, [%rd219];
$L__BB1_144:
	setp.ge.s32 	%p188, %r125, %r515;
	@%p188 bra 	$L__BB1_146;
$L__BB1_145:
	mov.b32 	%r389, -1;
	st.u32 	[%rd64+4], %r389;
	add.s32 	%r517, %r517, 1;
	ld.shared.u32 	%r516, [%r6+96];
$L__BB1_146:
	add.s32 	%r513, %r513, 32;
	setp.lt.s32 	%p189, %r513, %r516;
	@%p189 bra 	$L__BB1_140;
$L__BB1_147:
	shfl.sync.bfly.b32	%r390|%p190, %r517, 1, 31, -1;
	add.s32 	%r391, %r390, %r517;
	shfl.sync.bfly.b32	%r392|%p191, %r391, 2, 31, -1;
	add.s32 	%r393, %r392, %r391;
	shfl.sync.bfly.b32	%r394|%p192, %r393, 4, 31, -1;
	add.s32 	%r395, %r394, %r393;
	shfl.sync.bfly.b32	%r396|%p193, %r395, 8, 31, -1;
	add.s32 	%r397, %r396, %r395;
	shfl.sync.bfly.b32	%r398|%p194, %r397, 16, 31, -1;
	add.s32 	%r138, %r398, %r397;
	ld.shared.u32 	%r139, [%r6+80];
	setp.lt.s32 	%p195, %r139, 1;
	@%p195 bra 	$L__BB1_169;
	ld.shared.s32 	%rd65, [%r6+64];
	add.s32 	%r140, %r139, -1;
	mov.b32 	%r520, 0;
$L__BB1_149:
	and.b32  	%r400, %r520, 1;
	add.s32 	%r521, %r400, %r10;
	setp.ge.s32 	%p196, %r521, %r140;
	@%p196 bra 	$L__BB1_167;
$L__BB1_150:
	cvt.s64.s32 	%rd220, %r521;
	add.s64 	%rd221, %rd65, %rd220;
	mad.lo.s64 	%rd66, %rd221, 20, %rd53;
	ld.u32 	%r144, [%rd66];
	ld.u32 	%r145, [%rd66+4];
	ld.u32 	%r146, [%rd66+20];
	ld.u32 	%r401, [%rd66+24];
	setp.eq.s32 	%p197, %r145, 1;
	setp.ne.s32 	%p198, %r401, 1;
	and.pred  	%p199, %p197, %p198;
	@%p199 bra 	$L__BB1_166;
	ld.u32 	%r148, [%rd66+8];
	ld.u32 	%r149, [%rd66+12];
	ld.u32 	%r150, [%rd66+16];
	setp.eq.s32 	%p200, %r401, 1;
	setp.ne.s32 	%p201, %r145, 1;
	and.pred  	%p202, %p201, %p200;
	@%p202 bra 	$L__BB1_165;
	setp.eq.s32 	%p203, %r145, 2;
	setp.ne.s32 	%p204, %r401, 2;
	and.pred  	%p205, %p203, %p204;
	@%p205 bra 	$L__BB1_166;
	setp.eq.s32 	%p206, %r401, 2;
	setp.ne.s32 	%p207, %r145, 2;
	and.pred  	%p208, %p207, %p206;
	@%p208 bra 	$L__BB1_165;
	setp.eq.s32 	%p209, %r145, 4;
	setp.ne.s32 	%p210, %r401, 4;
	and.pred  	%p211, %p209, %p210;
	@%p211 bra 	$L__BB1_166;
	setp.eq.s32 	%p212, %r401, 4;
	setp.ne.s32 	%p213, %r145, 4;
	and.pred  	%p214, %p213, %p212;
	@%p214 bra 	$L__BB1_165;
	setp.eq.s32 	%p215, %r145, 0;
	setp.ne.s32 	%p216, %r401, 0;
	and.pred  	%p217, %p215, %p216;
	@%p217 bra 	$L__BB1_166;
	setp.eq.s32 	%p218, %r401, 0;
	setp.ne.s32 	%p219, %r145, 0;
	and.pred  	%p220, %p219, %p218;
	@%p220 bra 	$L__BB1_165;
	setp.eq.s32 	%p221, %r145, 3;
	setp.ne.s32 	%p222, %r401, 3;
	and.pred  	%p223, %p221, %p222;
	@%p223 bra 	$L__BB1_166;
	setp.eq.s32 	%p224, %r401, 3;
	setp.ne.s32 	%p225, %r145, 3;
	and.pred  	%p226, %p225, %p224;
	@%p226 bra 	$L__BB1_165;
	setp.eq.s32 	%p228, %r145, -1;
	and.pred  	%p229, %p228, %p198;
	@%p229 bra 	$L__BB1_165;
	setp.ne.s32 	%p230, %r145, -1;
	setp.eq.s32 	%p231, %r401, -1;
	and.pred  	%p232, %p230, %p231;
	@%p232 bra 	$L__BB1_166;
	or.pred  	%p235, %p201, %p198;
	@%p235 bra 	$L__BB1_164;
	setp.gt.s32 	%p239, %r144, %r146;
	@%p239 bra 	$L__BB1_165;
	bra.uni 	$L__BB1_166;
$L__BB1_164:
	or.b32  	%r402, %r145, %r401;
	setp.ne.s32 	%p236, %r402, 0;
	setp.ge.s32 	%p237, %r144, %r146;
	or.pred  	%p238, %p236, %p237;
	@%p238 bra 	$L__BB1_166;
$L__BB1_165:
	ld.u32 	%r403, [%rd66+28];
	ld.u32 	%r404, [%rd66+32];
	ld.u32 	%r405, [%rd66+36];
	st.u32 	[%rd66], %r146;
	st.u32 	[%rd66+4], %r401;
	st.u32 	[%rd66+8], %r403;
	st.u32 	[%rd66+12], %r404;
	st.u32 	[%rd66+16], %r405;
	st.u32 	[%rd66+20], %r144;
	st.u32 	[%rd66+24], %r145;
	st.u32 	[%rd66+28], %r148;
	st.u32 	[%rd66+32], %r149;
	st.u32 	[%rd66+36], %r150;
$L__BB1_166:
	add.s32 	%r521, %r521, 64;
	setp.lt.s32 	%p240, %r521, %r140;
	@%p240 bra 	$L__BB1_150;
$L__BB1_167:
	bar.warp.sync 	-1;
	add.s32 	%r520, %r520, 1;
	setp.ne.s32 	%p241, %r520, %r139;
	@%p241 bra 	$L__BB1_149;
	ld.shared.u32 	%r516, [%r6+96];
$L__BB1_169:
	sub.s32 	%r155, %r516, %r138;
	setp.gt.s32 	%p242, %r155, %r138;
	@%p242 bra 	$L__BB1_179;
	setp.le.s32 	%p243, %r516, %r138;
	@%p243 bra 	$L__BB1_190;
	sub.s32 	%r156, %r534, %r138;
	mov.b32 	%r528, 0;
$L__BB1_172:
	mul.wide.u32 	%rd222, %r528, 20;
	add.s64 	%rd68, %rd53, %rd222;
	ld.u32 	%r169, [%rd68];
	add.s32 	%r529, %r156, %r516;
	setp.ge.s32 	%p244, %r529, %r516;
	@%p244 bra 	$L__BB1_178;
$L__BB1_173:
	mul.wide.s32 	%rd223, %r529, 20;
	add.s64 	%rd224, %rd53, %rd223;
	ld.u32 	%r172, [%rd224];
	mul.wide.s32 	%rd225, %r172, 8;
	add.s64 	%rd226, %rd6, %rd225;
	ld.global.u64 	%rd227, [%rd226];
	shl.b64 	%rd228, %rd227, 2;
	add.s64 	%rd229, %rd5, %rd228;
	ld.global.u64 	%rd230, [%rd226+8];
	cvt.u32.u64 	%r407, %rd227;
	cvt.u32.u64 	%r408, %rd230;
	sub.s32 	%r409, %r408, %r407;
	{ // callseq 9, 0
	.param .b64 param0;
	st.param.b64 	[param0], %rd229;
	.param .b32 param1;
	st.param.b32 	[param1], %r409;
	.param .b32 param2;
	st.param.b32 	[param2], %r169;
	.param .b32 retval0;
	call.uni (retval0), 
	_Z20device_bsearch_arrayPiii, 
	(
	param0, 
	param1, 
	param2
	);
	ld.param.b32 	%r410, [retval0];
	} // callseq 9
	setp.eq.s32 	%p245, %r410, -1;
	@%p245 bra 	$L__BB1_175;
	ld.u32 	%r412, [%rd68+12];
	add.s32 	%r413, %r412, -1;
	st.u32 	[%rd68+12], %r413;
$L__BB1_175:
	mul.wide.s32 	%rd231, %r172, 8;
	add.s64 	%rd232, %rd8, %rd231;
	ld.global.u64 	%rd233, [%rd232];
	shl.b64 	%rd234, %rd233, 2;
	add.s64 	%rd235, %rd7, %rd234;
	ld.global.u64 	%rd236, [%rd232+8];
	cvt.u32.u64 	%r414, %rd233;
	cvt.u32.u64 	%r415, %rd236;
	sub.s32 	%r416, %r415, %r414;
	{ // callseq 10, 0
	.param .b64 param0;
	st.param.b64 	[param0], %rd235;
	.param .b32 param1;
	st.param.b32 	[param1], %r416;
	.param .b32 param2;
	st.param.b32 	[param2], %r169;
	.param .b32 retval0;
	call.uni (retval0), 
	_Z20device_bsearch_arrayPiii, 
	(
	param0, 
	param1, 
	param2
	);
	ld.param.b32 	%r417, [retval0];
	} // callseq 10
	setp.eq.s32 	%p246, %r417, -1;
	@%p246 bra 	$L__BB1_177;
	ld.u32 	%r419, [%rd68+16];
	add.s32 	%r420, %r419, -1;
	st.u32 	[%rd68+16], %r420;
$L__BB1_177:
	add.s32 	%r529, %r529, 32;
	ld.shared.u32 	%r421, [%r6+96];
	setp.lt.s32 	%p247, %r529, %r421;
	@%p247 bra 	$L__BB1_173;
$L__BB1_178:
	bar.warp.sync 	-1;
	add.s32 	%r528, %r528, 1;
	ld.shared.u32 	%r516, [%r6+96];
	sub.s32 	%r422, %r516, %r138;
	setp.lt.s32 	%p248, %r528, %r422;
	@%p248 bra 	$L__BB1_172;
	bra.uni 	$L__BB1_190;
$L__BB1_179:
	setp.ge.s32 	%p249, %r534, %r155;
	@%p249 bra 	$L__BB1_189;
	mov.u32 	%r524, %r534;
$L__BB1_181:
	setp.lt.s32 	%p250, %r138, 1;
	mul.wide.s32 	%rd237, %r524, 20;
	add.s64 	%rd67, %rd53, %rd237;
	ld.u32 	%r159, [%rd67];
	@%p250 bra 	$L__BB1_188;
	sub.s32 	%r525, %r516, %r138;
$L__BB1_183:
	mul.wide.s32 	%rd238, %r525, 20;
	add.s64 	%rd239, %rd53, %rd238;
	ld.u32 	%r162, [%rd239];
	mul.wide.s32 	%rd240, %r162, 8;
	add.s64 	%rd241, %rd6, %rd240;
	ld.global.u64 	%rd242, [%rd241];
	shl.b64 	%rd243, %rd242, 2;
	add.s64 	%rd244, %rd5, %rd243;
	ld.global.u64 	%rd245, [%rd241+8];
	cvt.u32.u64 	%r423, %rd242;
	cvt.u32.u64 	%r424, %rd245;
	sub.s32 	%r425, %r424, %r423;
	{ // callseq 11, 0
	.param .b64 param0;
	st.param.b64 	[param0], %rd244;
	.param .b32 param1;
	st.param.b32 	[param1], %r425;
	.param .b32 param2;
	st.param.b32 	[param2], %r159;
	.param .b32 retval0;
	call.uni (retval0), 
	_Z20device_bsearch_arrayPiii, 
	(
	param0, 
	param1, 
	param2
	);
	ld.param.b32 	%r426, [retval0];
	} // callseq 11
	setp.eq.s32 	%p251, %r426, -1;
	@%p251 bra 	$L__BB1_185;
	ld.u32 	%r428, [%rd67+12];
	add.s32 	%r429, %r428, -1;
	st.u32 	[%rd67+12], %r429;
$L__BB1_185:
	mul.wide.s32 	%rd246, %r162, 8;
	add.s64 	%rd247, %rd8, %rd246;
	ld.global.u64 	%rd248, [%rd247];
	shl.b64 	%rd249, %rd248, 2;
	add.s64 	%rd250, %rd7, %rd249;
	ld.global.u64 	%rd251, [%rd247+8];
	cvt.u32.u64 	%r430, %rd248;
	cvt.u32.u64 	%r431, %rd251;
	sub.s32 	%r432, %r431, %r430;
	{ // callseq 12, 0
	.param .b64 param0;
	st.param.b64 	[param0], %rd250;
	.param .b32 param1;
	st.param.b32 	[param1], %r432;
	.param .b32 param2;
	st.param.b32 	[param2], %r159;
	.param .b32 retval0;
	call.uni (retval0), 
	_Z20device_bsearch_arrayPiii, 
	(
	param0, 
	param1, 
	param2
	);
	ld.param.b32 	%r433, [retval0];
	} // callseq 12
	setp.eq.s32 	%p252, %r433, -1;
	@%p252 bra 	$L__BB1_187;
	ld.u32 	%r435, [%rd67+16];
	add.s32 	%r436, %r435, -1;
	st.u32 	[%rd67+16], %r436;
$L__BB1_187:
	add.s32 	%r525, %r525, 1;
	ld.shared.u32 	%r516, [%r6+96];
	setp.lt.s32 	%p253, %r525, %r516;
	@%p253 bra 	$L__BB1_183;
$L__BB1_188:
	add.s32 	%r524, %r524, 32;
	sub.s32 	%r437, %r516, %r138;
	setp.lt.s32 	%p254, %r524, %r437;
	@%p254 bra 	$L__BB1_181;
$L__BB1_189:
	bar.warp.sync 	-1;
$L__BB1_190:
	setp.ne.s32 	%p255, %r4, 0;
	@%p255 bra 	$L__BB1_192;
	ld.shared.u32 	%r438, [%r8+64];
	sub.s32 	%r439, %r438, %r138;
	st.shared.u32 	[%r8+64], %r439;
	ld.shared.u32 	%r440, [%r8+48];
	sub.s32 	%r441, %r440, %r138;
	st.shared.u32 	[%r8+48], %r441;
$L__BB1_192:
	bar.warp.sync 	-1;
	setp.gt.s32 	%p256, %r138, 0;
	@%p256 bra 	$L__BB1_129;
	ld.shared.u32 	%r516, [%r6+96];
$L__BB1_194:
	ld.global.u32 	%r178, [%rd38];
	setp.lt.s32 	%p257, %r516, %r178;
	@%p257 bra 	$L__BB1_234;
	not.pred 	%p258, %p4;
	@%p258 bra 	$L__BB1_213;
	ld.shared.u32 	%r179, [%r6+64];
	ld.param.u64 	%rd301, [%rd1+152];
	cvta.to.global.u64 	%rd302, %rd301;
	ld.global.u32 	%r453, [%rd302];
	setp.lt.s32 	%p273, %r179, %r453;
	@%p273 bra 	$L__BB1_210;
	setp.ge.s32 	%p275, %r534, %r179;
	mov.pred 	%p294, 0;
	@%p275 bra 	$L__BB1_200;
	ld.param.u64 	%rd303, [%rd1+144];
	cvta.to.global.u64 	%rd304, %rd303;
	mul.wide.s32 	%rd305, %r179, 4;
	add.s64 	%rd306, %rd304, %rd305;
	ld.global.u32 	%r180, [%rd306];
	mov.u32 	%r531, %r534;
$L__BB1_199:
	mul.wide.s32 	%rd307, %r531, 20;
	add.s64 	%rd308, %rd53, %rd307;
	ld.u32 	%r454, [%rd308+8];
	setp.lt.s32 	%p294, %r454, %r180;
	setp.ge.s32 	%p276, %r454, %r180;
	add.s32 	%r531, %r531, 32;
	setp.lt.s32 	%p277, %r531, %r179;
	and.pred  	%p278, %p276, %p277;
	@%p278 bra 	$L__BB1_199;
$L__BB1_200:
	mov.b32 	%r455, -1;
	vote.sync.any.pred 	%p279, %p294, %r455;
	@%p279 bra 	$L__BB1_210;
	setp.ge.s32 	%p280, %r534, %r179;
	ld.global.u64 	%rd309, [%rd23];
	add.s64 	%rd310, %rd309, %rd22;
	shl.b64 	%rd311, %rd310, 3;
	add.s64 	%rd312, %rd3, %rd311;
	ld.global.u64 	%rd313, [%rd312];
	add.s64 	%rd69, %rd313, %rd21;
	@%p280 bra 	$L__BB1_208;
	add.s32 	%r457, %r534, 32;
	max.s32 	%r458, %r179, %r457;
	not.b32 	%r459, %r534;
	add.s32 	%r183, %r458, %r459;
	and.b32  	%r460, %r183, 96;
	setp.eq.s32 	%p281, %r460, 96;
	@%p281 bra 	$L__BB1_205;
	shr.u32 	%r461, %r183, 5;
	add.s32 	%r462, %r461, 1;
	and.b32  	%r463, %r462, 3;
	neg.s32 	%r532, %r463;
$L__BB1_204:
	.pragma "nounroll";
	cvt.s64.s32 	%rd314, %r534;
	add.s64 	%rd315, %rd69, %rd314;
	shl.b64 	%rd316, %rd315, 2;
	add.s64 	%rd317, %rd4, %rd316;
	mul.wide.s32 	%rd318, %r534, 20;
	add.s64 	%rd319, %rd53, %rd318;
	ld.u32 	%r464, [%rd319];
	st.global.u32 	[%rd317], %r464;
	add.s32 	%r534, %r534, 32;
	add.s32 	%r532, %r532, 1;
	setp.ne.s32 	%p282, %r532, 0;
	@%p282 bra 	$L__BB1_204;
$L__BB1_205:
	setp.lt.u32 	%p283, %r183, 96;
	@%p283 bra 	$L__BB1_208;
	add.s64 	%rd70, %rd53, 1280;
	add.s64 	%rd71, %rd4, 256;
$L__BB1_207:
	cvt.s64.s32 	%rd320, %r534;
	mul.wide.s32 	%rd321, %r534, 20;
	add.s64 	%rd322, %rd70, %rd321;
	add.s64 	%rd323, %rd69, %rd320;
	shl.b64 	%rd324, %rd323, 2;
	add.s64 	%rd325, %rd71, %rd324;
	ld.u32 	%r465, [%rd322+-1280];
	st.global.u32 	[%rd325+-256], %r465;
	ld.u32 	%r466, [%rd322+-640];
	st.global.u32 	[%rd325+-128], %r466;
	ld.u32 	%r467, [%rd322];
	st.global.u32 	[%rd325], %r467;
	ld.u32 	%r468, [%rd322+640];
	st.global.u32 	[%rd325+128], %r468;
	add.s32 	%r534, %r534, 128;
	setp.lt.s32 	%p284, %r534, %r179;
	@%p284 bra 	$L__BB1_207;
$L__BB1_208:
	setp.ne.s32 	%p285, %r4, 0;
	@%p285 bra 	$L__BB1_212;
	ld.global.u64 	%rd326, [%rd24];
	add.s64 	%rd327, %rd326, 1;
	st.global.u64 	[%rd24], %rd327;
	sub.s64 	%rd328, %rd69, %rd25;
	ld.shared.s32 	%rd329, [%r8+32];
	add.s64 	%rd330, %rd328, %rd329;
	add.s64 	%rd331, %rd326, %rd26;
	shl.b64 	%rd332, %rd331, 3;
	add.s64 	%rd333, %rd3, %rd332;
	st.global.u64 	[%rd333+8], %rd330;
	bra.uni 	$L__BB1_211;
$L__BB1_210:
	setp.ne.s32 	%p286, %r4, 0;
	@%p286 bra 	$L__BB1_212;
$L__BB1_211:
	mov.b32 	%r469, 0;
	st.shared.u32 	[%r8+64], %r469;
$L__BB1_212:
	bar.warp.sync 	-1;
	bra.uni 	$L__BB1_234;
$L__BB1_213:
	ld.shared.u32 	%r192, [%r6+64];
	setp.lt.s32 	%p259, %r192, %r178;
	@%p259 bra 	$L__BB1_223;
	setp.ge.s32 	%p261, %r534, %r192;
	mov.pred 	%p295, 0;
	@%p261 bra 	$L__BB1_217;
	mul.wide.s32 	%rd252, %r192, 4;
	add.s64 	%rd253, %rd37, %rd252;
	ld.global.u32 	%r193, [%rd253];
	mov.u32 	%r536, %r534;
$L__BB1_216:
	mul.wide.s32 	%rd254, %r536, 20;
	add.s64 	%rd255, %rd53, %rd254;
	ld.u32 	%r442, [%rd255+8];
	setp.lt.s32 	%p295, %r442, %r193;
	setp.ge.s32 	%p262, %r442, %r193;
	add.s32 	%r536, %r536, 32;
	setp.lt.s32 	%p263, %r536, %r192;
	and.pred  	%p264, %p262, %p263;
	@%p264 bra 	$L__BB1_216;
$L__BB1_217:
	mov.b32 	%r443, -1;
	vote.sync.any.pred 	%p265, %p295, %r443;
	@%p265 bra 	$L__BB1_223;
	ld.global.u64 	%rd256, [%rd23];
	add.s64 	%rd257, %rd256, %rd22;
	shl.b64 	%rd258, %rd257, 3;
	add.s64 	%rd259, %rd3, %rd258;
	ld.global.u64 	%rd260, [%rd259];
	add.s64 	%rd72, %rd260, %rd21;
	@%p261 bra 	$L__BB1_221;
	mov.u32 	%r537, %r534;
$L__BB1_220:
	cvt.s64.s32 	%rd261, %r537;
	mul.wide.s32 	%rd262, %r537, 20;
	add.s64 	%rd263, %rd53, %rd262;
	ld.u32 	%r445, [%rd263];
	add.s64 	%rd264, %rd72, %rd261;
	shl.b64 	%rd265, %rd264, 2;
	add.s64 	%rd266, %rd4, %rd265;
	st.global.u32 	[%rd266], %r445;
	add.s32 	%r537, %r537, 32;
	setp.lt.s32 	%p267, %r537, %r192;
	@%p267 bra 	$L__BB1_220;
$L__BB1_221:
	setp.ne.s32 	%p268, %r4, 0;
	@%p268 bra 	$L__BB1_223;
	ld.global.u64 	%rd267, [%rd24];
	add.s64 	%rd268, %rd267, 1;
	st.global.u64 	[%rd24], %rd268;
	sub.s64 	%rd269, %rd72, %rd25;
	ld.shared.s32 	%rd270, [%r8+32];
	add.s64 	%rd271, %rd269, %rd270;
	add.s64 	%rd272, %rd267, %rd26;
	shl.b64 	%rd273, %rd272, 3;
	add.s64 	%rd274, %rd3, %rd273;
	st.global.u64 	[%rd274+8], %rd271;
$L__BB1_223:
	ld.shared.u32 	%r446, [%r6+80];
	setp.lt.s32 	%p269, %r446, 1;
	@%p269 bra 	$L__BB1_229;
	ld.param.u64 	%rd275, [%rd1+120];
	cvta.to.global.u64 	%rd276, %rd275;
	atom.global.exch.b32 	%r447, [%rd276], 0;
	ld.param.u64 	%rd277, [%rd1+80];
	cvta.to.global.u64 	%rd278, %rd277;
	mul.wide.s32 	%rd279, %r2, 8;
	add.s64 	%rd280, %rd278, %rd279;
	ld.global.u64 	%rd281, [%rd280];
	add.s64 	%rd282, %rd281, %rd22;
	shl.b64 	%rd283, %rd282, 3;
	add.s64 	%rd284, %rd39, %rd283;
	ld.global.u64 	%rd285, [%rd284];
	add.s64 	%rd73, %rd285, %rd21;
	setp.ge.s32 	%p270, %r534, %r516;
	@%p270 bra 	$L__BB1_227;
	mov.u32 	%r538, %r534;
$L__BB1_226:
	cvt.s64.s32 	%rd286, %r538;
	mul.wide.s32 	%rd287, %r538, 20;
	add.s64 	%rd288, %rd53, %rd287;
	ld.u32 	%r448, [%rd288];
	add.s64 	%rd289, %rd73, %rd286;
	ld.param.u64 	%rd290, [%rd1+96];
	cvta.to.global.u64 	%rd291, %rd290;
	mad.lo.s64 	%rd292, %rd289, 20, %rd291;
	st.global.u32 	[%rd292], %r448;
	ld.u32 	%r449, [%rd288+4];
	st.global.u32 	[%rd292+4], %r449;
	ld.u32 	%r450, [%rd288+8];
	st.global.u32 	[%rd292+8], %r450;
	ld.u32 	%r451, [%rd288+12];
	st.global.u32 	[%rd292+12], %r451;
	ld.u32 	%r452, [%rd288+16];
	st.global.u32 	[%rd292+16], %r452;
	add.s32 	%r538, %r538, 32;
	setp.lt.s32 	%p271, %r538, %r516;
	@%p271 bra 	$L__BB1_226;
$L__BB1_227:
	setp.ne.s32 	%p272, %r4, 0;
	@%p272 bra 	$L__BB1_229;
	ld.global.u64 	%rd293, [%rd40];
	add.s64 	%rd294, %rd293, 1;
	st.global.u64 	[%rd40], %rd294;
	sub.s64 	%rd295, %rd73, %rd25;
	ld.shared.s32 	%rd296, [%r8+64];
	add.s64 	%rd297, %rd295, %rd296;
	add.s64 	%rd298, %rd293, %rd26;
	shl.b64 	%rd299, %rd298, 3;
	add.s64 	%rd300, %rd39, %rd299;
	st.global.u64 	[%rd300+8], %rd297;
$L__BB1_229:
	add.s32 	%r482, %r482, 1;
	ld.shared.u32 	%r470, [%r6+48];
	setp.lt.s32 	%p287, %r482, %r470;
	@%p287 bra 	$L__BB1_19;
$L__BB1_230:
	add.s32 	%r477, %r477, 88;
	cvt.s64.s32 	%rd373, %r477;
	ld.global.u64 	%rd334, [%rd19];
	setp.gt.u64 	%p288, %rd334, %rd373;
	@%p288 bra 	$L__BB1_5;
$L__BB1_231:
	and.b32  	%r471, %r1, 31;
	setp.ne.s32 	%p289, %r471, 0;
	@%p289 bra 	$L__BB1_234;
	ld.param.u64 	%rd335, [%rd1+112];
	cvta.to.global.u64 	%rd336, %rd335;
	ld.param.u64 	%rd337, [%rd1+80];
	cvta.to.global.u64 	%rd338, %rd337;
	shr.s32 	%r472, %r1, 5;
	mul.wide.s32 	%rd339, %r472, 8;
	add.s64 	%rd340, %rd338, %rd339;
	ld.global.u32 	%r473, [%rd340];
	atom.global.add.u32 	%r474, [%rd336], %r473;
	cvta.to.global.u64 	%rd341, %rd78;
	add.s64 	%rd342, %rd341, %rd339;
	ld.global.u32 	%r475, [%rd342];
	cvta.to.global.u64 	%rd343, %rd81;
	atom.global.add.u32 	%r476, [%rd343], %r475;
	setp.ne.s32 	%p290, %r1, 0;
	@%p290 bra 	$L__BB1_234;
	cvta.to.global.u64 	%rd344, %rd75;
	ld.param.u64 	%rd345, [%rd1+56];
	cvta.to.global.u64 	%rd346, %rd345;
	ld.global.u64 	%rd347, [%rd346];
	add.s64 	%rd348, %rd347, 1;
	ld.param.u64 	%rd349, [%rd1+160];
	cvta.to.global.u64 	%rd350, %rd349;
	st.global.u64 	[%rd350], %rd348;
	ld.param.u64 	%rd351, [%rd1+64];
	cvta.to.global.u64 	%rd352, %rd351;
	ld.global.u64 	%rd353, [%rd346];
	shl.b64 	%rd354, %rd353, 3;
	add.s64 	%rd355, %rd352, %rd354;
	ld.global.u64 	%rd356, [%rd355];
	ld.param.u64 	%rd357, [%rd1+168];
	cvta.to.global.u64 	%rd358, %rd357;
	st.global.u64 	[%rd358], %rd356;
	ld.global.u64 	%rd359, [%rd344];
	add.s64 	%rd360, %rd359, 1;
	ld.param.u64 	%rd361, [%rd1+176];
	cvta.to.global.u64 	%rd362, %rd361;
	st.global.u64 	[%rd362], %rd360;
	ld.global.u64 	%rd363, [%rd344];
	cvta.to.global.u64 	%rd364, %rd76;
	shl.b64 	%rd365, %rd363, 3;
	add.s64 	%rd366, %rd364, %rd365;
	ld.global.u64 	%rd367, [%rd366];
	ld.param.u64 	%rd368, [%rd1+184];
	cvta.to.global.u64 	%rd369, %rd368;
	st.global.u64 	[%rd369], %rd367;
$L__BB1_234:
	ret;

}
	// .globl	_Z16transfer_buffers8GPU_Data11GPU_Cliques
.visible .entry _Z16transfer_buffers8GPU_Data11GPU_Cliques(
	.param .align 8 .b8 _Z16transfer_buffers8GPU_Data11GPU_Cliques_param_0[200],
	.param .align 8 .b8 _Z16transfer_buffers8GPU_Data11GPU_Cliques_param_1[56]
)
{
	.reg .pred 	%p<33>;
	.reg .b32 	%r<193>;
	.reg .b64 	%rd<362>;
	// demoted variable
	.shared .align 8 .b8 _ZZ16transfer_buffers8GPU_Data11GPU_CliquesE9warp_data[112];
	ld.param.u64 	%rd103, [_Z16transfer_buffers8GPU_Data11GPU_Cliques_param_1+48];
	ld.param.u64 	%rd102, [_Z16transfer_buffers8GPU_Data11GPU_Cliques_param_1+40];
	ld.param.u64 	%rd99, [_Z16transfer_buffers8GPU_Data11GPU_Cliques_param_1+16];
	ld.param.u64 	%rd98, [_Z16transfer_buffers8GPU_Data11GPU_Cliques_param_1+8];
	ld.param.u64 	%rd97, [_Z16transfer_buffers8GPU_Data11GPU_Cliques_param_1];
	ld.param.u64 	%rd101, [_Z16transfer_buffers8GPU_Data11GPU_Cliques_param_1+32];
	ld.param.u64 	%rd100, [_Z16transfer_buffers8GPU_Data11GPU_Cliques_param_1+24];
	mov.b64 	%rd104, _Z16transfer_buffers8GPU_Data11GPU_Cliques_param_0;
	mov.u64 	%rd1, %rd104;
	cvta.to.global.u64 	%rd2, %rd100;
	cvta.to.global.u64 	%rd3, %rd101;
	mov.u32 	%r78, %ctaid.x;
	mov.u32 	%r79, %ntid.x;
	mov.u32 	%r1, %tid.x;
	mad.lo.s32 	%r2, %r78, %r79, %r1;
	shr.s32 	%r80, %r2, 31;
	shr.u32 	%r81, %r80, 27;
	add.s32 	%r82, %r2, %r81;
	shr.s32 	%r3, %r82, 5;
	ld.param.u64 	%rd105, [_Z16transfer_buffers8GPU_Data11GPU_Cliques_param_0];
	cvta.to.global.u64 	%rd106, %rd105;
	ld.global.u64 	%rd107, [%rd106];
	and.b64  	%rd108, %rd107, 1;
	setp.eq.b64 	%p1, %rd108, 1;
	not.pred 	%p2, %p1;
	@%p2 bra 	$L__BB2_2;
	ld.param.u64 	%rd342, [%rd1+32];
	ld.param.u64 	%rd341, [%rd1+40];
	ld.param.u64 	%rd340, [%rd1+48];
	bra.uni 	$L__BB2_3;
$L__BB2_2:
	ld.param.u64 	%rd342, [%rd1+8];
	ld.param.u64 	%rd341, [%rd1+16];
	ld.param.u64 	%rd340, [%rd1+24];
$L__BB2_3:
	cvta.to.global.u64 	%rd13, %rd342;
	setp.ne.s32 	%p3, %r1, 0;
	@%p3 bra 	$L__BB2_17;
	mov.b32 	%r175, 0;
	st.shared.u32 	[_ZZ16transfer_buffers8GPU_Data11GPU_CliquesE9warp_data+100], %r175;
	st.shared.u32 	[_ZZ16transfer_buffers8GPU_Data11GPU_CliquesE9warp_data+104], %r175;
	ld.param.u64 	%rd109, [%rd1+80];
	cvta.to.global.u64 	%rd14, %rd109;
	ld.param.u64 	%rd110, [%rd1+88];
	cvta.to.global.u64 	%rd15, %rd110;
	mov.u32 	%r174, %r175;
	mov.u32 	%r173, %r175;
$L__BB2_5:
	cvt.s64.s32 	%rd111, %r174;
	mul.wide.u32 	%rd112, %r173, 8;
	add.s64 	%rd16, %rd14, %rd112;
	ld.global.u64 	%rd17, [%rd16];
	add.s64 	%rd113, %rd17, %rd111;
	setp.lt.u64 	%p4, %rd113, 3680;
	mov.u32 	%r176, %r173;
	@%p4 bra 	$L__BB2_7;
$L__BB2_6:
	st.shared.u32 	[_ZZ16transfer_buffers8GPU_Data11GPU_CliquesE9warp_data+96], %r176;
	bra.uni 	$L__BB2_16;
$L__BB2_7:
	mul.lo.s32 	%r10, %r173, 500;
	cvt.u64.u32 	%rd114, %r10;
	add.s64 	%rd115, %rd17, %rd114;
	shl.b64 	%rd116, %rd115, 3;
	add.s64 	%rd117, %rd15, %rd116;
	ld.global.u32 	%r84, [%rd117];
	add.s32 	%r175, %r175, %r84;
	st.shared.u32 	[_ZZ16transfer_buffers8GPU_Data11GPU_CliquesE9warp_data+104], %r175;
	cvt.u32.u64 	%r85, %rd17;
	add.s32 	%r174, %r174, %r85;
	st.shared.u32 	[_ZZ16transfer_buffers8GPU_Data11GPU_CliquesE9warp_data+100], %r174;
	add.s32 	%r176, %r173, 1;
	cvt.s64.s32 	%rd118, %r174;
	ld.global.u64 	%rd18, [%rd16+8];
	add.s64 	%rd119, %rd18, %rd118;
	setp.gt.u64 	%p5, %rd119, 3679;
	@%p5 bra 	$L__BB2_6;
	add.s32 	%r86, %r10, 500;
	cvt.u64.u32 	%rd120, %r86;
	add.s64 	%rd121, %rd18, %rd120;
	shl.b64 	%rd122, %rd121, 3;
	add.s64 	%rd123, %rd15, %rd122;
	ld.global.u32 	%r87, [%rd123];
	add.s32 	%r175, %r175, %r87;
	st.shared.u32 	[_ZZ16transfer_buffers8GPU_Data11GPU_CliquesE9warp_data+104], %r175;
	cvt.u32.u64 	%r88, %rd18;
	add.s32 	%r174, %r174, %r88;
	st.shared.u32 	[_ZZ16transfer_buffers8GPU_Data11GPU_CliquesE9warp_data+100], %r174;
	add.s32 	%r176, %r173, 2;
	cvt.s64.s32 	%rd124, %r174;
	ld.global.u64 	%rd19, [%rd16+16];
	add.s64 	%rd125, %rd19, %rd124;
	setp.gt.u64 	%p6, %rd125, 3679;
	@%p6 bra 	$L__BB2_6;
	add.s32 	%r89, %r10, 1000;
	cvt.u64.u32 	%rd126, %r89;
	add.s64 	%rd127, %rd19, %rd126;
	shl.b64 	%rd128, %rd127, 3;
	add.s64 	%rd129, %rd15, %rd128;
	ld.global.u32 	%r90, [%rd129];
	add.s32 	%r175, %r175, %r90;
	st.shared.u32 	[_ZZ16transfer_buffers8GPU_Data11GPU_CliquesE9warp_data+104], %r175;
	cvt.u32.u64 	%r91, %rd19;
	add.s32 	%r174, %r174, %r91;
	st.shared.u32 	[_ZZ16transfer_buffers8GPU_Data11GPU_CliquesE9warp_data+100], %r174;
	add.s32 	%r176, %r173, 3;
	cvt.s64.s32 	%rd130, %r174;
	ld.global.u64 	%rd20, [%rd16+24];
	add.s64 	%rd131, %rd20, %rd130;
	setp.gt.u64 	%p7, %rd131, 3679;
	@%p7 bra 	$L__BB2_6;
	add.s32 	%r92, %r10, 1500;
	cvt.u64.u32 	%rd132, %r92;
	add.s64 	%rd133, %rd20, %rd132;
	shl.b64 	%rd134, %rd133, 3;
	add.s64 	%rd135, %rd15, %rd134;
	ld.global.u32 	%r93, [%rd135];
	add.s32 	%r175, %r175, %r93;
	st.shared.u32 	[_ZZ16transfer_buffers8GPU_Data11GPU_CliquesE9warp_data+104], %r175;
	cvt.u32.u64 	%r94, %rd20;
	add.s32 	%r174, %r174, %r94;
	st.shared.u32 	[_ZZ16transfer_buffers8GPU_Data11GPU_CliquesE9warp_data+100], %r174;
	add.s32 	%r176, %r173, 4;
	cvt.s64.s32 	%rd136, %r174;
	ld.global.u64 	%rd21, [%rd16+32];
	add.s64 	%rd137, %rd21, %rd136;
	setp.gt.u64 	%p8, %rd137, 3679;
	@%p8 bra 	$L__BB2_6;
	add.s32 	%r95, %r10, 2000;
	cvt.u64.u32 	%rd138, %r95;
	add.s64 	%rd139, %rd21, %rd138;
	shl.b64 	%rd140, %rd139, 3;
	add.s64 	%rd141, %rd15, %rd140;
	ld.global.u32 	%r96, [%rd141];
	add.s32 	%r175, %r175, %r96;
	st.shared.u32 	[_ZZ16transfer_buffers8GPU_Data11GPU_CliquesE9warp_data+104], %r175;
	cvt.u32.u64 	%r97, %rd21;
	add.s32 	%r174, %r174, %r97;
	st.shared.u32 	[_ZZ16transfer_buffers8GPU_Data11GPU_CliquesE9warp_data+100], %r174;
	add.s32 	%r176, %r173, 5;
	cvt.s64.s32 	%rd142, %r174;
	ld.global.u64 	%rd22, [%rd16+40];
	add.s64 	%rd143, %rd22, %rd142;
	setp.gt.u64 	%p9, %rd143, 3679;
	@%p9 bra 	$L__BB2_6;
	add.s32 	%r98, %r10, 2500;
	cvt.u64.u32 	%rd144, %r98;
	add.s64 	%rd145, %rd22, %rd144;
	shl.b64 	%rd146, %rd145, 3;
	add.s64 	%rd147, %rd15, %rd146;
	ld.global.u32 	%r99, [%rd147];
	add.s32 	%r175, %r175, %r99;
	st.shared.u32 	[_ZZ16transfer_buffers8GPU_Data11GPU_CliquesE9warp_data+104], %r175;
	cvt.u32.u64 	%r100, %rd22;
	add.s32 	%r174, %r174, %r100;
	st.shared.u32 	[_ZZ16transfer_buffers8GPU_Data11GPU_CliquesE9warp_data+100], %r174;
	add.s32 	%r176, %r173, 6;
	cvt.s64.s32 	%rd148, %r174;
	ld.global.u64 	%rd23, [%rd16+48];
	add.s64 	%rd149, %rd23, %rd148;
	setp.gt.u64 	%p10, %rd149, 3679;
	@%p10 bra 	$L__BB2_6;
	add.s32 	%r101, %r10, 3000;
	cvt.u64.u32 	%rd150, %r101;
	add.s64 	%rd151, %rd23, %rd150;
	shl.b64 	%rd152, %rd151, 3;
	add.s64 	%rd153, %rd15, %rd152;
	ld.global.u32 	%r102, [%rd153];
	add.s32 	%r175, %r175, %r102;
	st.shared.u32 	[_ZZ16transfer_buffers8GPU_Data11GPU_CliquesE9warp_data+104], %r175;
	cvt.u32.u64 	%r103, %rd23;
	add.s32 	%r174, %r174, %r103;
	st.shared.u32 	[_ZZ16transfer_buffers8GPU_Data11GPU_CliquesE9warp_data+100], %r174;
	add.s32 	%r176, %r173, 7;
	cvt.s64.s32 	%rd154, %r174;
	ld.global.u64 	%rd24, [%rd16+56];
	add.s64 	%rd155, %rd24, %rd154;
	setp.gt.u64 	%p11, %rd155, 3679;
	@%p11 bra 	$L__BB2_6;
	add.s32 	%r104, %r10, 3500;
	cvt.u64.u32 	%rd156, %r104;
	add.s64 	%rd157, %rd24, %rd156;
	shl.b64 	%rd158, %rd157, 3;
	add.s64 	%rd159, %rd15, %rd158;
	ld.global.u32 	%r105, [%rd159];
	add.s32 	%r175, %r175, %r105;
	st.shared.u32 	[_ZZ16transfer_buffers8GPU_Data11GPU_CliquesE9warp_data+104], %r175;
	cvt.u32.u64 	%r106, %rd24;
	add.s32 	%r174, %r174, %r106;
	st.shared.u32 	[_ZZ16transfer_buffers8GPU_Data11GPU_CliquesE9warp_data+100], %r174;
	add.s32 	%r173, %r173, 8;
	setp.ne.s32 	%p12, %r173, 88;
	@%p12 bra 	$L__BB2_5;
	ld.shared.u32 	%r176, [_ZZ16transfer_buffers8GPU_Data11GPU_CliquesE9warp_data+96];
$L__BB2_16:
	cvta.to.global.u64 	%rd161, %rd110;
	mul.lo.s32 	%r107, %r176, 500;
	sub.s32 	%r108, %r107, %r174;
	mul.wide.s32 	%rd162, %r108, 8;
	add.s64 	%rd163, %rd161, %rd162;
	ld.global.u32 	%r109, [%rd163+29440];
	add.s32 	%r110, %r175, %r109;
	st.shared.u32 	[_ZZ16transfer_buffers8GPU_Data11GPU_CliquesE9warp_data+108], %r110;
$L__BB2_17:
	shr.u32 	%r111, %r3, 30;
	add.s32 	%r112, %r3, %r111;
	and.b32  	%r113, %r112, -4;
	sub.s32 	%r114, %r3, %r113;
	bar.sync 	0;
	and.b32  	%r39, %r2, 31;
	setp.ne.s32 	%p13, %r39, 0;
	shl.b32 	%r115, %r114, 3;
	mov.u32 	%r116, _ZZ16transfer_buffers8GPU_Data11GPU_CliquesE9warp_data;
	add.s32 	%r40, %r116, %r115;
	shl.b32 	%r117, %r114, 2;
	add.s32 	%r118, %r116, %r117;
	add.s32 	%r41, %r118, 32;
	@%p13 bra 	$L__BB2_25;
	mov.b64 	%rd164, 0;
	st.shared.u64 	[%r40], %rd164;
	mov.b32 	%r119, 1;
	st.shared.u32 	[%r41], %r119;
	st.shared.u64 	[%r40+48], %rd164;
	st.shared.u32 	[%r41+48], %r119;
	shr.s32 	%r42, %r2, 5;
	setp.lt.s32 	%p14, %r42, 1;
	@%p14 bra 	$L__BB2_25;
	ld.param.u64 	%rd166, [%rd1+80];
	cvta.to.global.u64 	%rd25, %rd166;
	ld.param.u64 	%rd167, [%rd1+88];
	cvta.to.global.u64 	%rd26, %rd167;
	and.b32  	%r43, %r42, 3;
	setp.lt.u32 	%p15, %r42, 4;
	mov.b32 	%r185, 0;
	mov.b32 	%r183, 1;
	mov.b64 	%rd351, 0;
	mov.u64 	%rd352, %rd351;
	mov.u32 	%r184, %r183;
	@%p15 bra 	$L__BB2_22;
	and.b32  	%r123, %r42, 2147483644;
	neg.s32 	%r180, %r123;
	add.s64 	%rd344, %rd2, 16;
	add.s64 	%rd343, %rd25, 16;
	mov.b32 	%r183, 1;
	mov.b64 	%rd348, 1500;
	mov.b64 	%rd347, 1000;
	mov.b64 	%rd346, 500;
	mov.b64 	%rd345, 0;
	mov.u64 	%rd351, %rd345;
	mov.u64 	%rd352, %rd345;
$L__BB2_21:
	shr.s32 	%r124, %r2, 5;
	and.b32  	%r185, %r124, 2147483644;
	ld.global.u64 	%rd172, [%rd343+-16];
	cvt.u32.u64 	%r125, %rd172;
	add.s32 	%r126, %r184, %r125;
	st.shared.u32 	[%r41], %r126;
	add.s64 	%rd173, %rd172, %rd345;
	shl.b64 	%rd174, %rd173, 3;
	add.s64 	%rd175, %rd26, %rd174;
	ld.global.u64 	%rd176, [%rd175];
	add.s64 	%rd177, %rd352, %rd176;
	st.shared.u64 	[%r40], %rd177;
	ld.global.u64 	%rd178, [%rd344+-16];
	cvt.u32.u64 	%r127, %rd178;
	add.s32 	%r128, %r183, %r127;
	st.shared.u32 	[%r41+48], %r128;
	add.s64 	%rd179, %rd178, %rd345;
	shl.b64 	%rd180, %rd179, 3;
	add.s64 	%rd181, %rd3, %rd180;
	ld.global.u64 	%rd182, [%rd181];
	add.s64 	%rd183, %rd351, %rd182;
	st.shared.u64 	[%r40+48], %rd183;
	ld.global.u64 	%rd184, [%rd343+-8];
	cvt.u32.u64 	%r129, %rd184;
	add.s32 	%r130, %r126, %r129;
	st.shared.u32 	[%r41], %r130;
	add.s64 	%rd185, %rd184, %rd346;
	shl.b64 	%rd186, %rd185, 3;
	add.s64 	%rd187, %rd26, %rd186;
	ld.global.u64 	%rd188, [%rd187];
	add.s64 	%rd189, %rd177, %rd188;
	st.shared.u64 	[%r40], %rd189;
	ld.global.u64 	%rd190, [%rd344+-8];
	cvt.u32.u64 	%r131, %rd190;
	add.s32 	%r132, %r128, %r131;
	st.shared.u32 	[%r41+48], %r132;
	add.s64 	%rd191, %rd190, %rd346;
	shl.b64 	%rd192, %rd191, 3;
	add.s64 	%rd193, %rd3, %rd192;
	ld.global.u64 	%rd194, [%rd193];
	add.s64 	%rd195, %rd183, %rd194;
	st.shared.u64 	[%r40+48], %rd195;
	ld.global.u64 	%rd196, [%rd343];
	cvt.u32.u64 	%r133, %rd196;
	add.s32 	%r134, %r130, %r133;
	st.shared.u32 	[%r41], %r134;
	add.s64 	%rd197, %rd196, %rd347;
	shl.b64 	%rd198, %rd197, 3;
	add.s64 	%rd199, %rd26, %rd198;
	ld.global.u64 	%rd200, [%rd199];
	add.s64 	%rd201, %rd189, %rd200;
	st.shared.u64 	[%r40], %rd201;
	ld.global.u64 	%rd202, [%rd344];
	cvt.u32.u64 	%r135, %rd202;
	add.s32 	%r136, %r132, %r135;
	st.shared.u32 	[%r41+48], %r136;
	add.s64 	%rd203, %rd202, %rd347;
	shl.b64 	%rd204, %rd203, 3;
	add.s64 	%rd205, %rd3, %rd204;
	ld.global.u64 	%rd206, [%rd205];
	add.s64 	%rd207, %rd195, %rd206;
	st.shared.u64 	[%r40+48], %rd207;
	ld.global.u64 	%rd208, [%rd343+8];
	cvt.u32.u64 	%r137, %rd208;
	add.s32 	%r184, %r134, %r137;
	st.shared.u32 	[%r41], %r184;
	add.s64 	%rd209, %rd208, %rd348;
	shl.b64 	%rd210, %rd209, 3;
	add.s64 	%rd211, %rd26, %rd210;
	ld.global.u64 	%rd212, [%rd211];
	add.s64 	%rd352, %rd201, %rd212;
	st.shared.u64 	[%r40], %rd352;
	ld.global.u64 	%rd213, [%rd344+8];
	cvt.u32.u64 	%r138, %rd213;
	add.s32 	%r183, %r136, %r138;
	st.shared.u32 	[%r41+48], %r183;
	add.s64 	%rd214, %rd213, %rd348;
	shl.b64 	%rd215, %rd214, 3;
	add.s64 	%rd216, %rd3, %rd215;
	ld.global.u64 	%rd217, [%rd216];
	add.s64 	%rd351, %rd207, %rd217;
	st.shared.u64 	[%r40+48], %rd351;
	add.s32 	%r180, %r180, 4;
	add.s64 	%rd348, %rd348, 2000;
	add.s64 	%rd347, %rd347, 2000;
	add.s64 	%rd346, %rd346, 2000;
	add.s64 	%rd345, %rd345, 2000;
	add.s64 	%rd344, %rd344, 32;
	add.s64 	%rd343, %rd343, 32;
	setp.ne.s32 	%p16, %r180, 0;
	@%p16 bra 	$L__BB2_21;
$L__BB2_22:
	setp.eq.s32 	%p17, %r43, 0;
	@%p17 bra 	$L__BB2_25;
	mul.lo.s32 	%r139, %r185, 500;
	cvt.u64.u32 	%rd355, %r139;
	mul.wide.u32 	%rd218, %r185, 8;
	add.s64 	%rd354, %rd25, %rd218;
	cvta.to.global.u64 	%rd219, %rd100;
	add.s64 	%rd353, %rd219, %rd218;
	neg.s32 	%r186, %r43;
$L__BB2_24:
	.pragma "nounroll";
	ld.global.u64 	%rd220, [%rd354];
	cvt.u32.u64 	%r140, %rd220;
	add.s32 	%r184, %r184, %r140;
	st.shared.u32 	[%r41], %r184;
	add.s64 	%rd221, %rd220, %rd355;
	shl.b64 	%rd222, %rd221, 3;
	add.s64 	%rd223, %rd26, %rd222;
	ld.global.u64 	%rd224, [%rd223];
	add.s64 	%rd352, %rd352, %rd224;
	st.shared.u64 	[%r40], %rd352;
	ld.global.u64 	%rd225, [%rd353];
	cvt.u32.u64 	%r141, %rd225;
	add.s32 	%r183, %r183, %r141;
	st.shared.u32 	[%r41+48], %r183;
	add.s64 	%rd226, %rd225, %rd355;
	shl.b64 	%rd227, %rd226, 3;
	add.s64 	%rd228, %rd3, %rd227;
	ld.global.u64 	%rd229, [%rd228];
	add.s64 	%rd351, %rd351, %rd229;
	st.shared.u64 	[%r40+48], %rd351;
	add.s64 	%rd355, %rd355, 500;
	add.s64 	%rd354, %rd354, 8;
	add.s64 	%rd353, %rd353, 8;
	add.s32 	%r186, %r186, 1;
	setp.ne.s32 	%p18, %r186, 0;
	@%p18 bra 	$L__BB2_24;
$L__BB2_25:
	shr.s32 	%r142, %r2, 31;
	shr.u32 	%r143, %r142, 27;
	add.s32 	%r144, %r2, %r143;
	and.b32  	%r145, %r144, -32;
	sub.s32 	%r192, %r2, %r145;
	add.s32 	%r191, %r192, 1;
	cvt.s64.s32 	%rd360, %r191;
	ld.param.u64 	%rd230, [%rd1+80];
	cvta.to.global.u64 	%rd231, %rd230;
	mul.wide.s32 	%rd232, %r3, 8;
	add.s64 	%rd61, %rd231, %rd232;
	ld.global.u64 	%rd233, [%rd61];
	setp.lt.u64 	%p19, %rd233, %rd360;
	@%p19 bra 	$L__BB2_29;
	ld.param.u64 	%rd234, [%rd1+88];
	cvta.to.global.u64 	%rd62, %rd234;
	mul.lo.s32 	%r64, %r3, 500;
	ld.param.u64 	%rd235, [%rd1+168];
	cvta.to.global.u64 	%rd63, %rd235;
	ld.param.u64 	%rd236, [%rd1+64];
	cvta.to.global.u64 	%rd64, %rd236;
	ld.param.u64 	%rd237, [%rd1+160];
	cvta.to.global.u64 	%rd65, %rd237;
	ld.shared.u32 	%r65, [%r41];
	cvta.to.global.u64 	%rd66, %rd341;
	mov.u32 	%r189, %r191;
$L__BB2_27:
	add.s32 	%r68, %r65, %r189;
	setp.gt.s32 	%p20, %r68, 3681;
	@%p20 bra 	$L__BB2_33;
	add.s32 	%r148, %r189, %r64;
	mul.wide.s32 	%rd252, %r148, 8;
	add.s64 	%rd253, %rd62, %rd252;
	ld.global.u64 	%rd254, [%rd253];
	ld.shared.u64 	%rd255, [%r40];
	add.s64 	%rd256, %rd255, %rd254;
	add.s32 	%r149, %r68, -1;
	mul.wide.s32 	%rd257, %r149, 8;
	add.s64 	%rd258, %rd66, %rd257;
	st.global.u64 	[%rd258], %rd256;
	bra.uni 	$L__BB2_34;
$L__BB2_29:
	cvt.s64.s32 	%rd361, %r192;
	ld.param.u64 	%rd261, [%rd1+88];
	cvta.to.global.u64 	%rd68, %rd261;
	mul.lo.s32 	%r150, %r3, 500;
	cvt.s64.s32 	%rd69, %r150;
	ld.param.u64 	%rd262, [%rd1+80];
	cvta.to.global.u64 	%rd263, %rd262;
	mul.wide.s32 	%rd264, %r3, 8;
	add.s64 	%rd70, %rd263, %rd264;
	ld.global.u64 	%rd265, [%rd70];
	add.s64 	%rd266, %rd265, %rd69;
	shl.b64 	%rd267, %rd266, 3;
	add.s64 	%rd268, %rd68, %rd267;
	ld.global.u64 	%rd269, [%rd268];
	setp.le.u64 	%p22, %rd269, %rd361;
	@%p22 bra 	$L__BB2_35;
	ld.param.u64 	%rd270, [%rd1+72];
	cvta.to.global.u64 	%rd71, %rd270;
	ld.param.u64 	%rd271, [%rd1+168];
	cvta.to.global.u64 	%rd72, %rd271;
	ld.param.u64 	%rd272, [%rd1+96];
	cvta.to.global.u64 	%rd73, %rd272;
	mul.lo.s32 	%r66, %r3, 50000;
	ld.shared.u64 	%rd74, [%r40];
	ld.shared.s32 	%rd75, [_ZZ16transfer_buffers8GPU_Data11GPU_CliquesE9warp_data+108];
	cvta.to.global.u64 	%rd76, %rd340;
	mov.u64 	%rd358, %rd361;
	mov.u32 	%r190, %r192;
$L__BB2_31:
	add.s64 	%rd85, %rd74, %rd358;
	setp.ge.u64 	%p23, %rd85, %rd75;
	@%p23 bra 	$L__BB2_44;
	mad.lo.s64 	%rd279, %rd85, 20, %rd76;
	add.s32 	%r157, %r190, %r66;
	mul.wide.s32 	%rd280, %r157, 20;
	add.s64 	%rd281, %rd73, %rd280;
	ld.global.u32 	%r158, [%rd281];
	ld.global.u32 	%r159, [%rd281+4];
	ld.global.u32 	%r160, [%rd281+8];
	ld.global.u32 	%r161, [%rd281+12];
	ld.global.u32 	%r162, [%rd281+16];
	st.global.u32 	[%rd279], %r158;
	st.global.u32 	[%rd279+4], %r159;
	st.global.u32 	[%rd279+8], %r160;
	st.global.u32 	[%rd279+12], %r161;
	st.global.u32 	[%rd279+16], %r162;
	bra.uni 	$L__BB2_45;
$L__BB2_33:
	add.s32 	%r146, %r189, %r64;
	mul.wide.s32 	%rd238, %r146, 8;
	add.s64 	%rd239, %rd62, %rd238;
	ld.global.u64 	%rd240, [%rd239];
	ld.shared.u64 	%rd241, [%r40];
	add.s64 	%rd242, %rd241, %rd240;
	ld.shared.s32 	%rd243, [_ZZ16transfer_buffers8GPU_Data11GPU_CliquesE9warp_data+108];
	sub.s64 	%rd244, %rd242, %rd243;
	ld.global.u64 	%rd245, [%rd63];
	add.s64 	%rd246, %rd244, %rd245;
	add.s32 	%r147, %r68, -3682;
	cvt.s64.s32 	%rd247, %r147;
	ld.global.u64 	%rd248, [%rd65];
	add.s64 	%rd249, %rd248, %rd247;
	shl.b64 	%rd250, %rd249, 3;
	add.s64 	%rd251, %rd64, %rd250;
	st.global.u64 	[%rd251], %rd246;
$L__BB2_34:
	add.s32 	%r189, %r189, 32;
	cvt.s64.s32 	%rd259, %r189;
	ld.global.u64 	%rd260, [%rd61];
	setp.lt.u64 	%p21, %rd260, %rd259;
	@%p21 bra 	$L__BB2_29;
	bra.uni 	$L__BB2_27;
$L__BB2_35:
	cvta.to.global.u64 	%rd287, %rd100;
	mul.wide.s32 	%rd288, %r3, 8;
	add.s64 	%rd77, %rd287, %rd288;
	ld.global.u64 	%rd359, [%rd77];
	setp.lt.u64 	%p25, %rd359, %rd360;
	@%p25 bra 	$L__BB2_38;
	ld.param.u64 	%rd289, [%rd1+184];
	cvta.to.global.u64 	%rd79, %rd289;
	ld.shared.u64 	%rd80, [%r40+48];
	ld.param.u64 	%rd290, [%rd1+176];
	cvta.to.global.u64 	%rd81, %rd290;
	ld.shared.s32 	%rd82, [%r41+48];
	cvta.to.global.u64 	%rd83, %rd98;
	cvt.u32.u64 	%r163, %rd69;
$L__BB2_37:
	add.s32 	%r164, %r191, %r163;
	mul.wide.s32 	%rd291, %r164, 8;
	add.s64 	%rd292, %rd3, %rd291;
	ld.global.u64 	%rd293, [%rd292];
	ld.global.u64 	%rd294, [%rd79];
	add.s64 	%rd295, %rd294, %rd293;
	add.s64 	%rd296, %rd295, %rd80;
	ld.global.u64 	%rd297, [%rd81];
	add.s64 	%rd298, %rd360, %rd297;
	add.s64 	%rd299, %rd298, %rd82;
	shl.b64 	%rd300, %rd299, 3;
	add.s64 	%rd301, %rd83, %rd300;
	st.global.u64 	[%rd301+-16], %rd296;
	add.s32 	%r191, %r191, 32;
	cvt.s64.s32 	%rd360, %r191;
	ld.global.u64 	%rd359, [%rd77];
	setp.lt.u64 	%p26, %rd359, %rd360;
	@%p26 bra 	$L__BB2_38;
	bra.uni 	$L__BB2_37;
$L__BB2_38:
	add.s64 	%rd302, %rd359, %rd69;
	shl.b64 	%rd303, %rd302, 3;
	add.s64 	%rd304, %rd3, %rd303;
	ld.global.u64 	%rd305, [%rd304];
	setp.le.u64 	%p27, %rd305, %rd361;
	@%p27 bra 	$L__BB2_41;
	mul.lo.s32 	%r72, %r3, 50000;
	ld.param.u64 	%rd306, [%rd1+184];
	cvta.to.global.u64 	%rd88, %rd306;
	ld.shared.u64 	%rd89, [%r40+48];
	cvta.to.global.u64 	%rd90, %rd102;
	cvta.to.global.u64 	%rd91, %rd99;
$L__BB2_40:
	add.s32 	%r165, %r192, %r72;
	mul.wide.s32 	%rd307, %r165, 4;
	add.s64 	%rd308, %rd90, %rd307;
	ld.global.u32 	%r166, [%rd308];
	ld.global.u64 	%rd309, [%rd88];
	add.s64 	%rd310, %rd309, %rd361;
	add.s64 	%rd311, %rd310, %rd89;
	shl.b64 	%rd312, %rd311, 2;
	add.s64 	%rd313, %rd91, %rd312;
	st.global.u32 	[%rd313], %r166;
	add.s32 	%r192, %r192, 32;
	cvt.s64.s32 	%rd361, %r192;
	ld.global.u64 	%rd314, [%rd77];
	add.s64 	%rd315, %rd314, %rd69;
	shl.b64 	%rd316, %rd315, 3;
	add.s64 	%rd317, %rd3, %rd316;
	ld.global.u64 	%rd318, [%rd317];
	setp.gt.u64 	%p28, %rd318, %rd361;
	@%p28 bra 	$L__BB2_40;
$L__BB2_41:
	setp.ne.s32 	%p29, %r2, 0;
	@%p29 bra 	$L__BB2_48;
	ld.param.u64 	%rd319, [%rd1+112];
	cvta.to.global.u64 	%rd320, %rd319;
	ld.global.u32 	%r77, [%rd320];
	setp.gt.s32 	%p31, %r77, 3680;
	@%p31 bra 	$L__BB2_46;
	cvt.s64.s32 	%rd329, %r77;
	st.global.u64 	[%rd13], %rd329;
	bra.uni 	$L__BB2_47;
$L__BB2_44:
	ld.global.u64 	%rd273, [%rd72];
	add.s64 	%rd274, %rd85, %rd273;
	sub.s64 	%rd275, %rd274, %rd75;
	mad.lo.s64 	%rd276, %rd275, 20, %rd71;
	add.s32 	%r151, %r190, %r66;
	mul.wide.s32 	%rd277, %r151, 20;
	add.s64 	%rd278, %rd73, %rd277;
	ld.global.u32 	%r152, [%rd278];
	ld.global.u32 	%r153, [%rd278+4];
	ld.global.u32 	%r154, [%rd278+8];
	ld.global.u32 	%r155, [%rd278+12];
	ld.global.u32 	%r156, [%rd278+16];
	st.global.u32 	[%rd276], %r152;
	st.global.u32 	[%rd276+4], %r153;
	st.global.u32 	[%rd276+8], %r154;
	st.global.u32 	[%rd276+12], %r155;
	st.global.u32 	[%rd276+16], %r156;
$L__BB2_45:
	add.s32 	%r190, %r190, 32;
	cvt.s64.s32 	%rd358, %r190;
	ld.global.u64 	%rd282, [%rd70];
	add.s64 	%rd283, %rd282, %rd69;
	shl.b64 	%rd284, %rd283, 3;
	add.s64 	%rd285, %rd68, %rd284;
	ld.global.u64 	%rd286, [%rd285];
	setp.gt.u64 	%p24, %rd286, %rd358;
	@%p24 bra 	$L__BB2_31;
	bra.uni 	$L__BB2_35;
$L__BB2_46:
	mov.b64 	%rd321, 3680;
	st.global.u64 	[%rd13], %rd321;
	cvta.to.global.u64 	%rd323, %rd319;
	ld.global.u32 	%r167, [%rd323];
	add.s32 	%r168, %r167, -3680;
	cvt.s64.s32 	%rd324, %r168;
	ld.param.u64 	%rd325, [%rd1+56];
	cvta.to.global.u64 	%rd326, %rd325;
	ld.global.u64 	%rd327, [%rd326];
	add.s64 	%rd328, %rd327, %rd324;
	st.global.u64 	[%rd326], %rd328;
$L__BB2_47:
	cvta.to.global.u64 	%rd330, %rd97;
	cvta.to.global.u64 	%rd331, %rd103;
	ld.global.s32 	%rd332, [%rd331];
	ld.global.u64 	%rd333, [%rd330];
	add.s64 	%rd334, %rd333, %rd332;
	st.global.u64 	[%rd330], %rd334;
	cvta.to.global.u64 	%rd336, %rd319;
	mov.b32 	%r169, 0;
	st.global.u32 	[%rd336], %r169;
	st.global.u32 	[%rd331], %r169;
	bra.uni 	$L__BB2_49;
$L__BB2_48:
	setp.ne.s32 	%p30, %r39, 0;
	@%p30 bra 	$L__BB2_51;
$L__BB2_49:
	ld.shared.u64 	%rd337, [%r40+48];
	setp.lt.u64 	%p32, %rd337, 33000001;
	@%p32 bra 	$L__BB2_51;
	ld.param.u64 	%rd338, [%rd1+128];
	cvta.to.global.u64 	%rd339, %rd338;
	atom.global.exch.b32 	%r170, [%rd339], 1;
$L__BB2_51:
	ret;

}
	// .globl	_Z16fill_from_buffer8GPU_Data11GPU_Cliques
.visible .entry _Z16fill_from_buffer8GPU_Data11GPU_Cliques(
	.param .align 8 .b8 _Z16fill_from_buffer8GPU_Data11GPU_Cliques_param_0[200],
	.param .align 8 .b8 _Z16fill_from_buffer8GPU_Data11GPU_Cliques_param_1[56]
)
{
	.reg .pred 	%p<17>;
	.reg .b32 	%r<51>;
	.reg .b64 	%rd<138>;

	ld.param.u64 	%rd2, [_Z16fill_from_buffer8GPU_Data11GPU_Cliques_param_1+24];
	mov.b64 	%rd30, _Z16fill_from_buffer8GPU_Data11GPU_Cliques_param_0;
	mov.u64 	%rd1, %rd30;
	mov.u32 	%r18, %ctaid.x;
	mov.u32 	%r19, %ntid.x;
	mov.u32 	%r20, %tid.x;
	mad.lo.s32 	%r1, %r18, %r19, %r20;
	ld.param.u64 	%rd31, [_Z16fill_from_buffer8GPU_Data11GPU_Cliques_param_0];
	cvta.to.global.u64 	%rd32, %rd31;
	ld.global.u64 	%rd33, [%rd32];
	and.b64  	%rd34, %rd33, 1;
	setp.eq.b64 	%p1, %rd34, 1;
	not.pred 	%p2, %p1;
	@%p2 bra 	$L__BB3_2;
	ld.param.u64 	%rd135, [%rd1+32];
	ld.param.u64 	%rd133, [%rd1+40];
	ld.param.u64 	%rd134, [%rd1+48];
	bra.uni 	$L__BB3_3;
$L__BB3_2:
	ld.param.u64 	%rd135, [%rd1+8];
	ld.param.u64 	%rd133, [%rd1+16];
	ld.param.u64 	%rd134, [%rd1+24];
$L__BB3_3:
	cvta.to.global.u64 	%rd12, %rd135;
	cvta.to.global.u64 	%rd13, %rd133;
	and.b32  	%r21, %r1, 31;
	setp.ne.s32 	%p3, %r21, 0;
	@%p3 bra 	$L__BB3_5;
	ld.param.u64 	%rd35, [%rd1+80];
	cvta.to.global.u64 	%rd36, %rd35;
	shr.s32 	%r22, %r1, 31;
	shr.u32 	%r23, %r22, 27;
	add.s32 	%r24, %r1, %r23;
	shr.s32 	%r25, %r24, 5;
	mul.wide.s32 	%rd37, %r25, 8;
	add.s64 	%rd38, %rd36, %rd37;
	mov.b64 	%rd39, 0;
	st.global.u64 	[%rd38], %rd39;
	cvta.to.global.u64 	%rd40, %rd2;
	add.s64 	%rd41, %rd40, %rd37;
	st.global.u64 	[%rd41], %rd39;
$L__BB3_5:
	ld.global.u64 	%rd42, [%rd12];
	setp.gt.u64 	%p4, %rd42, 3679;
	@%p4 bra 	$L__BB3_20;
	ld.param.u64 	%rd43, [%rd1+56];
	cvta.to.global.u64 	%rd44, %rd43;
	ld.global.u64 	%rd45, [%rd44];
	setp.eq.s64 	%p5, %rd45, 0;
	@%p5 bra 	$L__BB3_20;
	ld.param.u64 	%rd46, [%rd1+120];
	cvta.to.global.u64 	%rd47, %rd46;
	atom.global.exch.b32 	%r26, [%rd47], 0;
	cvta.to.global.u64 	%rd49, %rd43;
	ld.global.u64 	%rd14, [%rd49];
	ld.global.u64 	%rd15, [%rd12];
	sub.s64 	%rd136, 3680, %rd15;
	setp.ge.u64 	%p6, %rd14, %rd136;
	@%p6 bra 	$L__BB3_9;
	mov.u64 	%rd136, %rd14;
$L__BB3_9:
	cvt.u32.u64 	%r2, %rd136;
	ld.param.u64 	%rd50, [%rd1+64];
	cvta.to.global.u64 	%rd18, %rd50;
	cvta.to.global.u64 	%rd19, %rd43;
	ld.global.u64 	%rd52, [%rd19];
	cvt.s64.s32 	%rd20, %rd136;
	sub.s64 	%rd53, %rd52, %rd20;
	shl.b64 	%rd54, %rd53, 3;
	add.s64 	%rd55, %rd18, %rd54;
	ld.global.u64 	%rd21, [%rd55];
	shl.b64 	%rd56, %rd52, 3;
	add.s64 	%rd57, %rd18, %rd56;
	ld.global.u64 	%rd58, [%rd57];
	sub.s64 	%rd22, %rd58, %rd21;
	shl.b64 	%rd59, %rd15, 3;
	add.s64 	%rd60, %rd13, %rd59;
	ld.global.u64 	%rd23, [%rd60];
	setp.ge.s32 	%p7, %r1, %r2;
	@%p7 bra 	$L__BB3_15;
	add.s32 	%r49, %r1, 1;
	add.s32 	%r27, %r1, 2817;
	add.s32 	%r28, %r2, 1;
	max.s32 	%r29, %r27, %r28;
	sub.s32 	%r30, %r29, %r1;
	add.s32 	%r31, %r30, -2817;
	setp.ne.s32 	%p8, %r31, 0;
	selp.u32 	%r32, 1, 0, %p8;
	selp.s32 	%r33, -1, 0, %p8;
	add.s32 	%r34, %r31, %r33;
	mul.hi.u32 	%r35, %r34, -1171354717;
	shr.u32 	%r36, %r35, 11;
	add.s32 	%r4, %r36, %r32;
	and.b32  	%r37, %r4, 3;
	setp.eq.s32 	%p9, %r37, 3;
	@%p9 bra 	$L__BB3_14;
	add.s32 	%r38, %r4, 1;
	and.b32  	%r39, %r38, 3;
	neg.s32 	%r45, %r39;
	sub.s64 	%rd68, %rd23, %rd21;
	mov.u32 	%r46, %r1;
$L__BB3_12:
	.pragma "nounroll";
	cvt.s64.s32 	%rd61, %r49;
	ld.global.u64 	%rd62, [%rd19];
	sub.s64 	%rd63, %rd62, %rd20;
	add.s64 	%rd64, %rd63, %rd61;
	shl.b64 	%rd65, %rd64, 3;
	add.s64 	%rd66, %rd18, %rd65;
	ld.global.u64 	%rd67, [%rd66];
	add.s64 	%rd69, %rd68, %rd67;
	ld.global.u64 	%rd70, [%rd12];
	add.s64 	%rd71, %rd70, %rd61;
	shl.b64 	%rd72, %rd71, 3;
	add.s64 	%rd73, %rd13, %rd72;
	st.global.u64 	[%rd73], %rd69;
	add.s32 	%r49, %r49, 2816;
	add.s32 	%r46, %r46, 2816;
	add.s32 	%r45, %r45, 1;
	setp.ne.s32 	%p10, %r45, 0;
	@%p10 bra 	$L__BB3_12;
	add.s32 	%r49, %r46, 1;
$L__BB3_14:
	setp.lt.u32 	%p11, %r4, 3;
	@%p11 bra 	$L__BB3_15;
	bra.uni 	$L__BB3_23;
$L__BB3_15:
	mov.u64 	%rd24, %rd30;
	cvt.s64.s32 	%rd137, %r1;
	setp.le.u64 	%p13, %rd22, %rd137;
	@%p13 bra 	$L__BB3_18;
	ld.param.u64 	%rd117, [%rd24+72];
	cvta.to.global.u64 	%rd26, %rd117;
	cvta.to.global.u64 	%rd27, %rd134;
	mov.u32 	%r50, %r1;
$L__BB3_17:
	add.s64 	%rd118, %rd137, %rd23;
	mad.lo.s64 	%rd119, %rd118, 20, %rd27;
	add.s64 	%rd120, %rd137, %rd21;
	mad.lo.s64 	%rd121, %rd120, 20, %rd26;
	ld.global.u32 	%r40, [%rd121];
	ld.global.u32 	%r41, [%rd121+4];
	ld.global.u32 	%r42, [%rd121+8];
	ld.global.u32 	%r43, [%rd121+12];
	ld.global.u32 	%r44, [%rd121+16];
	st.global.u32 	[%rd119], %r40;
	st.global.u32 	[%rd119+4], %r41;
	st.global.u32 	[%rd119+8], %r42;
	st.global.u32 	[%rd119+12], %r43;
	st.global.u32 	[%rd119+16], %r44;
	add.s32 	%r50, %r50, 2816;
	cvt.s64.s32 	%rd137, %r50;
	setp.gt.u64 	%p14, %rd22, %rd137;
	@%p14 bra 	$L__BB3_17;
$L__BB3_18:
	setp.ne.s32 	%p15, %r1, 0;
	@%p15 bra 	$L__BB3_22;
	ld.global.u64 	%rd122, [%rd12];
	add.s64 	%rd123, %rd122, %rd20;
	st.global.u64 	[%rd12], %rd123;
	ld.param.u64 	%rd124, [%rd24+56];
	cvta.to.global.u64 	%rd125, %rd124;
	ld.global.u64 	%rd126, [%rd125];
	sub.s64 	%rd127, %rd126, %rd20;
	st.global.u64 	[%rd125], %rd127;
	bra.uni 	$L__BB3_21;
$L__BB3_20:
	setp.ne.s32 	%p16, %r1, 0;
	@%p16 bra 	$L__BB3_22;
$L__BB3_21:
	mov.u64 	%rd128, %rd30;
	ld.param.u64 	%rd129, [%rd128];
	cvta.to.global.u64 	%rd130, %rd129;
	ld.global.u64 	%rd131, [%rd130];
	add.s64 	%rd132, %rd131, 1;
	st.global.u64 	[%rd130], %rd132;
$L__BB3_22:
	ret;
$L__BB3_23:
	ld.global.u64 	%rd74, [%rd19];
	cvt.s64.s32 	%rd75, %r49;
	sub.s64 	%rd76, %rd75, %rd20;
	add.s64 	%rd77, %rd76, %rd74;
	shl.b64 	%rd78, %rd77, 3;
	add.s64 	%rd79, %rd18, %rd78;
	ld.global.u64 	%rd80, [%rd79];
	sub.s64 	%rd81, %rd23, %rd21;
	add.s64 	%rd82, %rd81, %rd80;
	ld.global.u64 	%rd83, [%rd12];
	add.s64 	%rd84, %rd83, %rd75;
	shl.b64 	%rd85, %rd84, 3;
	add.s64 	%rd86, %rd13, %rd85;
	st.global.u64 	[%rd86], %rd82;
	ld.global.u64 	%rd87, [%rd19];
	add.s64 	%rd88, %rd76, %rd87;
	shl.b64 	%rd89, %rd88, 3;
	add.s64 	%rd90, %rd18, %rd89;
	ld.global.u64 	%rd91, [%rd90+22528];
	add.s64 	%rd92, %rd81, %rd91;
	ld.global.u64 	%rd93, [%rd12];
	add.s64 	%rd94, %rd93, %rd75;
	shl.b64 	%rd95, %rd94, 3;
	add.s64 	%rd96, %rd13, %rd95;
	st.global.u64 	[%rd96+22528], %rd92;
	ld.global.u64 	%rd97, [%rd19];
	add.s64 	%rd98, %rd76, %rd97;
	shl.b64 	%rd99, %rd98, 3;
	add.s64 	%rd100, %rd18, %rd99;
	ld.global.u64 	%rd101, [%rd100+45056];
	add.s64 	%rd102, %rd81, %rd101;
	ld.global.u64 	%rd103, [%rd12];
	add.s64 	%rd104, %rd103, %rd75;
	shl.b64 	%rd105, %rd104, 3;
	add.s64 	%rd106, %rd13, %rd105;
	st.global.u64 	[%rd106+45056], %rd102;
	ld.global.u64 	%rd107, [%rd19];
	add.s64 	%rd108, %rd76, %rd107;
	shl.b64 	%rd109, %rd108, 3;
	add.s64 	%rd110, %rd18, %rd109;
	ld.global.u64 	%rd111, [%rd110+67584];
	add.s64 	%rd112, %rd81, %rd111;
	ld.global.u64 	%rd113, [%rd12];
	add.s64 	%rd114, %rd113, %rd75;
	shl.b64 	%rd115, %rd114, 3;
	add.s64 	%rd116, %rd13, %rd115;
	st.global.u64 	[%rd116+67584], %rd112;
	add.s32 	%r49, %r49, 11264;
	setp.gt.s32 	%p12, %r49, %r2;
	@%p12 bra 	$L__BB3_15;
	bra.uni 	$L__BB3_23;

}


// ===== COMPILED SASS (sm_100) =====

	.target	sm_100

	.elftype	@"ET_EXEC"


//--------------------- .note.nv.tkinfo           --------------------------
	.section	.note.nv.tkinfo,"",@"SHT_NOTE"
	.sectionflags	@"SHF_NOTE_NV_TKINFO"
	.tkinfo
        /*0018*/ 	.word	0x00000002
        /*0030*/ 	.string	""
        /*0030*/ 	.string	"ptxas"
        /*0030*/ 	.string	"Cuda compilation tools, release 13.0, V13.0.88"
        /*0030*/ 	.string	"Build cuda_13.0.r13.0/compiler.36424714_0"
        /*0030*/ 	.string	"-arch sm_100 -m 64 "



//--------------------- .note.nv.cuinfo           --------------------------
	.section	.note.nv.cuinfo,"",@"SHT_NOTE"
	.sectionflags	@"SHF_NOTE_NV_CUINFO"
        /*0018*/ 	.short	0x0002
        /*001a*/ 	.short	0x0064
        /*001c*/ 	.short	0x0082
	.zero		2


//--------------------- .nv.info                  --------------------------
	.section	.nv.info,"",@"SHT_CUDA_INFO"
	.align	4


	//----- nvinfo : EIATTR_REGCOUNT
	.align		4
        /*0000*/ 	.byte	0x04, 0x2f
        /*0002*/ 	.short	(.L_1 - .L_0)
	.align		4
.L_0:
        /*0004*/ 	.word	index@(_Z12expand_level8GPU_Data11GPU_Cliques9GPU_Graph)
        /*0008*/ 	.word	0x00000052


	//----- nvinfo : EIATTR_FRAME_SIZE
	.align		4
.L_1:
        /*000c*/ 	.byte	0x04, 0x11
        /*000e*/ 	.short	(.L_3 - .L_2)
	.align		4
.L_2:
        /*0010*/ 	.word	index@($_Z12expand_level8GPU_Data11GPU_Cliques9GPU_Graph$_Z20device_bsearch_arrayPiii)
        /*0014*/ 	.word	0x00000000


	//----- nvinfo : EIATTR_FRAME_SIZE
	.align		4
.L_3:
        /*0018*/ 	.byte	0x04, 0x11
        /*001a*/ 	.short	(.L_5 - .L_4)
	.align		4
.L_4:
        /*001c*/ 	.word	index@(_Z12expand_level8GPU_Data11GPU_Cliques9GPU_Graph)
        /*0020*/ 	.word	0x00000000


	//----- nvinfo : EIATTR_REGCOUNT
	.align		4
.L_5:
        /*0024*/ 	.byte	0x04, 0x2f
        /*0026*/ 	.short	(.L_7 - .L_6)
	.align		4
.L_6:
        /*0028*/ 	.word	index@(_Z16transfer_buffers8GPU_Data11GPU_Cliques)
        /*002c*/ 	.word	0x00000028


	//----- nvinfo : EIATTR_FRAME_SIZE
	.align		4
.L_7:
        /*0030*/ 	.byte	0x04, 0x11
        /*0032*/ 	.short	(.L_9 - .L_8)
	.align		4
.L_8:
        /*0034*/ 	.word	index@(_Z16transfer_buffers8GPU_Data11GPU_Cliques)
        /*0038*/ 	.word	0x00000000


	//----- nvinfo : EIATTR_REGCOUNT
	.align		4
.L_9:
        /*003c*/ 	.byte	0x04, 0x2f
        /*003e*/ 	.short	(.L_11 - .L_10)
	.align		4
.L_10:
        /*0040*/ 	.word	index@(_Z16fill_from_buffer8GPU_Data11GPU_Cliques)
        /*0044*/ 	.word	0x00000020


	//----- nvinfo : EIATTR_FRAME_SIZE
	.align		4
.L_11:
        /*0048*/ 	.byte	0x04, 0x11
        /*004a*/ 	.short	(.L_13 - .L_12)
	.align		4
.L_12:
        /*004c*/ 	.word	index@(_Z16fill_from_buffer8GPU_Data11GPU_Cliques)
        /*0050*/ 	.word	0x00000000


	//----- nvinfo : EIATTR_MIN_STACK_SIZE
	.align		4
.L_13:
        /*0054*/ 	.byte	0x04, 0x12
        /*0056*/ 	.short	(.L_15 - .L_14)
	.align		4
.L_14:
        /*0058*/ 	.word	index@(_Z16fill_from_buffer8GPU_Data11GPU_Cliques)
        /*005c*/ 	.word	0x00000000


	//----- nvinfo : EIATTR_MIN_STACK_SIZE
	.align		4
.L_15:
        /*0060*/ 	.byte	0x04, 0x12
        /*0062*/ 	.short	(.L_17 - .L_16)
	.align		4
.L_16:
        /*0064*/ 	.word	index@(_Z16transfer_buffers8GPU_Data11GPU_Cliques)
        /*0068*/ 	.word	0x00000000


	//----- nvinfo : EIATTR_MIN_STACK_SIZE
	.align		4
.L_17:
        /*006c*/ 	.byte	0x04, 0x12
        /*006e*/ 	.short	(.L_19 - .L_18)
	.align		4
.L_18:
        /*0070*/ 	.word	index@(_Z12expand_level8GPU_Data11GPU_Cliques9GPU_Graph)
        /*0074*/ 	.word	0x00000000
.L_19:


//--------------------- .nv.compat                --------------------------
	.section	.nv.compat,"",@"SHT_CUDA_COMPAT_INFO"
	.align	4
        /*0000*/ 	.byte	0x02, 0x09, 0x00, 0x00, 0x02, 0x02, 0x01, 0x00, 0x02, 0x05, 0x05, 0x00, 0x03, 0x07, 0x01, 0x01
        /*0010*/ 	.byte	0x02, 0x03, 0x00, 0x00, 0x02, 0x06, 0x01, 0x00, 0x04, 0x0b, 0x08, 0x00, 0x09, 0x00, 0x00, 0x00
        /*0020*/ 	.byte	0x00, 0x00, 0x00, 0x00


//--------------------- .nv.info._Z16fill_from_buffer8GPU_Data11GPU_Cliques --------------------------
	.section	.nv.info._Z16fill_from_buffer8GPU_Data11GPU_Cliques,"",@"SHT_CUDA_INFO"
	.sectionflags	@""
	.align	4


	//----- nvinfo : EIATTR_CUDA_API_VERSION
	.align		4
        /*0000*/ 	.byte	0x04, 0x37
        /*0002*/ 	.short	(.L_21 - .L_20)
.L_20:
        /*0004*/ 	.word	0x00000082


	//----- nvinfo : EIATTR_KPARAM_INFO
	.align		4
.L_21:
        /*0008*/ 	.byte	0x04, 0x17
        /*000a*/ 	.short	(.L_23 - .L_22)
.L_22:
        /*000c*/ 	.word	0x00000000
        /*0010*/ 	.short	0x0001
        /*0012*/ 	.short	0x00c8
        /*0014*/ 	.byte	0x00, 0xf0, 0xe1, 0x00


	//----- nvinfo : EIATTR_KPARAM_INFO
	.align		4
.L_23:
        /*0018*/ 	.byte	0x04, 0x17
        /*001a*/ 	.short	(.L_25 - .L_24)
.L_24:
        /*001c*/ 	.word	0x00000000
        /*0020*/ 	.short	0x0000
        /*0022*/ 	.short	0x0000
        /*0024*/ 	.byte	0x00, 0xf0, 0x21, 0x03


	//----- nvinfo : EIATTR_SPARSE_MMA_MASK
	.align		4
.L_25:
        /*0028*/ 	.byte	0x03, 0x50
        /*002a*/ 	.short	0x0000


	//----- nvinfo : EIATTR_MAXREG_COUNT
	.align		4
        /*002c*/ 	.byte	0x03, 0x1b
        /*002e*/ 	.short	0x00ff


	//----- nvinfo : EIATTR_MERCURY_ISA_VERSION
	.align		4
        /*0030*/ 	.byte	0x03, 0x5f
        /*0032*/ 	.short	0x0101


	//----- nvinfo : EIATTR_VRC_CTA_INIT_COUNT
	.align		4
        /*0034*/ 	.byte	0x02, 0x4a
	.zero		1
	.zero		1


	//----- nvinfo : EIATTR_EXIT_INSTR_OFFSETS
	.align		4
        /*0038*/ 	.byte	0x04, 0x1c
        /*003a*/ 	.short	(.L_27 - .L_26)


	//   ....[0]....
.L_26:
        /*003c*/ 	.word	0x00000dc0


	//   ....[1]....
        /*0040*/ 	.word	0x00000e70


	//   ....[2]....
        /*0044*/ 	.word	0x00000ed0


	//----- nvinfo : EIATTR_CRS_STACK_SIZE
	.align		4
.L_27:
        /*0048*/ 	.byte	0x04, 0x1e
        /*004a*/ 	.short	(.L_29 - .L_28)
.L_28:
        /*004c*/ 	.word	0x00000000


	//----- nvinfo : EIATTR_CBANK_PARAM_SIZE
	.align		4
.L_29:
        /*0050*/ 	.byte	0x03, 0x19
        /*0052*/ 	.short	0x0100


	//----- nvinfo : EIATTR_PARAM_CBANK
	.align		4
        /*0054*/ 	.byte	0x04, 0x0a
        /*0056*/ 	.short	(.L_31 - .L_30)
	.align		4
.L_30:
        /*0058*/ 	.word	index@(.nv.constant0._Z16fill_from_buffer8GPU_Data11GPU_Cliques)
        /*005c*/ 	.short	0x0380
        /*005e*/ 	.short	0x0100


	//----- nvinfo : EIATTR_SW_WAR
	.align		4
.L_31:
        /*0060*/ 	.byte	0x04, 0x36
        /*0062*/ 	.short	(.L_33 - .L_32)
.L_32:
        /*0064*/ 	.word	0x00000008
.L_33:


//--------------------- .nv.info._Z16transfer_buffers8GPU_Data11GPU_Cliques --------------------------
	.section	.nv.info._Z16transfer_buffers8GPU_Data11GPU_Cliques,"",@"SHT_CUDA_INFO"
	.sectionflags	@""
	.align	4


	//----- nvinfo : EIATTR_CUDA_API_VERSION
	.align		4
        /*0000*/ 	.byte	0x04, 0x37
        /*0002*/ 	.short	(.L_35 - .L_34)
.L_34:
        /*0004*/ 	.word	0x00000082


	//----- nvinfo : EIATTR_KPARAM_INFO
	.align		4
.L_35:
        /*0008*/ 	.byte	0x04, 0x17
        /*000a*/ 	.short	(.L_37 - .L_36)
.L_36:
        /*000c*/ 	.word	0x00000000
        /*0010*/ 	.short	0x0001
        /*0012*/ 	.short	0x00c8
        /*0014*/ 	.byte	0x00, 0xf0, 0xe1, 0x00


	//----- nvinfo : EIATTR_KPARAM_INFO
	.align		4
.L_37:
        /*0018*/ 	.byte	0x04, 0x17
        /*001a*/ 	.short	(.L_39 - .L_38)
.L_38:
        /*001c*/ 	.word	0x00000000
        /*0020*/ 	.short	0x0000
        /*0022*/ 	.short	0x0000
        /*0024*/ 	.byte	0x00, 0xf0, 0x21, 0x03


	//----- nvinfo : EIATTR_SPARSE_MMA_MASK
	.align		4
.L_39:
        /*0028*/ 	.byte	0x03, 0x50
        /*002a*/ 	.short	0x0000


	//----- nvinfo : EIATTR_MAXREG_COUNT
	.align		4
        /*002c*/ 	.byte	0x03, 0x1b
        /*002e*/ 	.short	0x00ff


	//----- nvinfo : EIATTR_NUM_BARRIERS
	.align		4
        /*0030*/ 	.byte	0x02, 0x4c
        /*0032*/ 	.byte	0x01
	.zero		1


	//----- nvinfo : EIATTR_MERCURY_ISA_VERSION
	.align		4
        /*0034*/ 	.byte	0x03, 0x5f
        /*0036*/ 	.short	0x0101


	//----- nvinfo : EIATTR_VRC_CTA_INIT_COUNT
	.align		4
        /*0038*/ 	.byte	0x02, 0x4a
	.zero		1
	.zero		1


	//----- nvinfo : EIATTR_EXIT_INSTR_OFFSETS
	.align		4
        /*003c*/ 	.byte	0x04, 0x1c
        /*003e*/ 	.short	(.L_41 - .L_40)


	//   ....[0]....
.L_40:
        /*0040*/ 	.word	0x00002920


	//   ....[1]....
        /*0044*/ 	.word	0x00002970


	//   ....[2]....
        /*0048*/ 	.word	0x000029b0


	//----- nvinfo : EIATTR_CRS_STACK_SIZE
	.align		4
.L_41:
        /*004c*/ 	.byte	0x04, 0x1e
        /*004e*/ 	.short	(.L_43 - .L_42)
.L_42:
        /*0050*/ 	.word	0x00000000


	//----- nvinfo : EIATTR_CBANK_PARAM_SIZE
	.align		4
.L_43:
        /*0054*/ 	.byte	0x03, 0x19
        /*0056*/ 	.short	0x0100


	//----- nvinfo : EIATTR_PARAM_CBANK
	.align		4
        /*0058*/ 	.byte	0x04, 0x0a
        /*005a*/ 	.short	(.L_45 - .L_44)
	.align		4
.L_44:
        /*005c*/ 	.word	index@(.nv.constant0._Z16transfer_buffers8GPU_Data11GPU_Cliques)
        /*0060*/ 	.short	0x0380
        /*0062*/ 	.short	0x0100


	//----- nvinfo : EIATTR_SW_WAR
	.align		4
.L_45:
        /*0064*/ 	.byte	0x04, 0x36
        /*0066*/ 	.short	(.L_47 - .L_46)
.L_46:
        /*0068*/ 	.word	0x00000008
.L_47:


//--------------------- .nv.info._Z12expand_level8GPU_Data11GPU_Cliques9GPU_Graph --------------------------
	.section	.nv.info._Z12expand_level8GPU_Data11GPU_Cliques9GPU_Graph,"",@"SHT_CUDA_INFO"
	.sectionflags	@""
	.align	4


	//----- nvinfo : EIATTR_CUDA_API_VERSION
	.align		4
        /*0000*/ 	.byte	0x04, 0x37
        /*0002*/ 	.short	(.L_49 - .L_48)
.L_48:
        /*0004*/ 	.word	0x00000082


	//----- nvinfo : EIATTR_KPARAM_INFO
	.align		4
.L_49:
        /*0008*/ 	.byte	0x04, 0x17
        /*000a*/ 	.short	(.L_51 - .L_50)
.L_50:
        /*000c*/ 	.word	0x00000000
        /*0010*/ 	.short	0x0002
        /*0012*/ 	.short	0x0100
        /*0014*/ 	.byte	0x00, 0xf0, 0xc1, 0x00


	//----- nvinfo : EIATTR_KPARAM_INFO
	.align		4
.L_51:
        /*0018*/ 	.byte	0x04, 0x17
        /*001a*/ 	.short	(.L_53 - .L_52)
.L_52:
        /*001c*/ 	.word	0x00000000
        /*0020*/ 	.short	0x0001
        /*0022*/ 	.short	0x00c8
        /*0024*/ 	.byte	0x00, 0xf0, 0xe1, 0x00


	//----- nvinfo : EIATTR_KPARAM_INFO
	.align		4
.L_53:
        /*0028*/ 	.byte	0x04, 0x17
        /*002a*/ 	.short	(.L_55 - .L_54)
.L_54:
        /*002c*/ 	.word	0x00000000
        /*0030*/ 	.short	0x0000
        /*0032*/ 	.short	0x0000
        /*0034*/ 	.byte	0x00, 0xf0, 0x21, 0x03


	//----- nvinfo : EIATTR_SPARSE_MMA_MASK
	.align		4
.L_55:
        /*0038*/ 	.byte	0x03, 0x50
        /*003a*/ 	.short	0x0000


	//----- nvinfo : EIATTR_MAXREG_COUNT
	.align		4
        /*003c*/ 	.byte	0x03, 0x1b
        /*003e*/ 	.short	0x00ff


	//----- nvinfo : EIATTR_MERCURY_ISA_VERSION
	.align		4
        /*0040*/ 	.byte	0x03, 0x5f
        /*0042*/ 	.short	0x0101


	//----- nvinfo : EIATTR_INT_WARP_WIDE_INSTR_OFFSETS
	.align		4
        /*0044*/ 	.byte	0x04, 0x31
        /*0046*/ 	.short	(.L_57 - .L_56)


	//   ....[0]....
.L_56:
        /*0048*/ 	.word	0x00005d20


	//   ....[1]....
        /*004c*/ 	.word	0x00005d60


	//   ....[2]....
        /*0050*/ 	.word	0x00005dc0


	//----- nvinfo : EIATTR_COOP_GROUP_MASK_REGIDS
	.align		4
.L_57:
        /*0054*/ 	.byte	0x04, 0x29
        /*0056*/ 	.short	(.L_59 - .L_58)


	//   ....[0]....
.L_58:
        /*0058*/ 	.word	0xffffffff


	//   ....[1]....
        /*005c*/ 	.word	0xffffffff


	//   ....[2]....
        /*0060*/ 	.word	0xffffffff


	//   ....[3]....
        /*0064*/ 	.word	0xffffffff


	//   ....[4]....
        /*0068*/ 	.word	0xffffffff


	//   ....[5]....
        /*006c*/ 	.word	0xffffffff


	//   ....[6]....
        /*0070*/ 	.word	0xffffffff


	//   ....[7]....
        /*0074*/ 	.word	0xffffffff


	//   ....[8]....
        /*0078*/ 	.word	0xffffffff


	//   ....[9]....
        /*007c*/ 	.word	0xffffffff


	//   ....[10]....
        /*0080*/ 	.word	0xffffffff


	//   ....[11]....
        /*0084*/ 	.word	0xffffffff


	//   ....[12]....
        /*0088*/ 	.word	0xffffffff


	//   ....[13]....
        /*008c*/ 	.word	0xffffffff


	//   ....[14]....
        /*0090*/ 	.word	0xffffffff


	//   ....[15]....
        /*0094*/ 	.word	0xffffffff


	//   ....[16]....
        /*0098*/ 	.word	0xffffffff


	//   ....[17]....
        /*009c*/ 	.word	0xffffffff


	//   ....[18]....
        /*00a0*/ 	.word	0xffffffff


	//   ....[19]....
        /*00a4*/ 	.word	0xffffffff


	//   ....[20]....
        /*00a8*/ 	.word	0xffffffff


	//   ....[21]....
        /*00ac*/ 	.word	0xffffffff


	//   ....[22]....
        /*00b0*/ 	.word	0xffffffff


	//   ....[23]....
        /*00b4*/ 	.word	0xffffffff


	//   ....[24]....
        /*00b8*/ 	.word	0xffffffff


	//   ....[25]....
        /*00bc*/ 	.word	0xffffffff


	//   ....[26]....
        /*00c0*/ 	.word	0xffffffff


	//   ....[27]....
        /*00c4*/ 	.word	0xffffffff


	//   ....[28]....
        /*00c8*/ 	.word	0xffffffff


	//   ....[29]....
        /*00cc*/ 	.word	0xffffffff


	//   ....[30]....
        /*00d0*/ 	.word	0x0500000f


	//   ....[31]....
        /*00d4*/ 	.word	0xffffffff


	//   ....[32]....
        /*00d8*/ 	.word	0x0500000f


	//   ....[33]....
        /*00dc*/ 	.word	0x0500000f


	//   ....[34]....
        /*00e0*/ 	.word	0x0500000f


	//   ....[35]....
        /*00e4*/ 	.word	0x0500000f


	//   ....[36]....
        /*00e8*/ 	.word	0x0500000f


	//   ....[37]....
        /*00ec*/ 	.word	0x0500000f


	//   ....[38]....
        /*00f0*/ 	.word	0x0500000f


	//   ....[39]....
        /*00f4*/ 	.word	0x0500000f


	//   ....[40]....
        /*00f8*/ 	.word	0x0500000f


	//   ....[41]....
        /*00fc*/ 	.word	0x0500000f


	//   ....[42]....
        /*0100*/ 	.word	0x0500000f


	//   ....[43]....
        /*0104*/ 	.word	0x0500000f


	//   ....[44]....
        /*0108*/ 	.word	0x0500000f


	//   ....[45]....
        /*010c*/ 	.word	0x0500000f


	//   ....[46]....
        /*0110*/ 	.word	0x0500000f


	//   ....[47]....
        /*0114*/ 	.word	0x0500000f


	//   ....[48]....
        /*0118*/ 	.word	0x0500000f


	//   ....[49]....
        /*011c*/ 	.word	0x0500000f


	//   ....[50]....
        /*0120*/ 	.word	0x0500000f


	//   ....[51]....
        /*0124*/ 	.word	0x0500000f


	//   ....[52]....
        /*0128*/ 	.word	0x0500000f


	//   ....[53]....
        /*012c*/ 	.word	0x0500000f


	//   ....[54]....
        /*0130*/ 	.word	0x0500000f


	//   ....[55]....
        /*0134*/ 	.word	0x0500000f


	//   ....[56]....
        /*0138*/ 	.word	0x0500000f


	//   ....[57]....
        /*013c*/ 	.word	0x0500000f


	//   ....[58]....
        /*0140*/ 	.word	0x0500000f


	//   ....[59]....
        /*0144*/ 	.word	0x0500000f


	//   ....[60]....
        /*0148*/ 	.word	0x0500000f


	//   ....[61]....
        /*014c*/ 	.word	0x0500000f


	//----- nvinfo : EIATTR_COOP_GROUP_INSTR_OFFSETS
	.align		4
.L_59:
        /*0150*/ 	.byte	0x04, 0x28
        /*0152*/ 	.short	(.L_61 - .L_60)


	//   ....[0]....
.L_60:
        /*0154*/ 	.word	0x00000650


	//   ....[1]....
        /*0158*/ 	.word	0x00000890


	//   ....[2]....
        /*015c*/ 	.word	0x00000a10


	//   ....[3]....
        /*0160*/ 	.word	0x00000e80


	//   ....[4]....
        /*0164*/ 	.word	0x00001190


	//   ....[5]....
        /*0168*/ 	.word	0x00001240


	//   ....[6]....
        /*016c*/ 	.word	0x00001610


	//   ....[7]....
        /*0170*/ 	.word	0x00001880


	//   ....[8]....
        /*0174*/ 	.word	0x00001ee0


	//   ....[9]....
        /*0178*/ 	.word	0x00002120


	//   ....[10]....
        /*017c*/ 	.word	0x00002140


	//   ....[11]....
        /*0180*/ 	.word	0x00002160


	//   ....[12]....
        /*0184*/ 	.word	0x00002180


	//   ....[13]....
        /*0188*/ 	.word	0x000021a0


	//   ....[14]....
        /*018c*/ 	.word	0x00002820


	//   ....[15]....
        /*0190*/ 	.word	0x00002c10


	//   ....[16]....
        /*0194*/ 	.word	0x000030b0


	//   ....[17]....
        /*0198*/ 	.word	0x00003160


	//   ....[18]....
        /*019c*/ 	.word	0x00003460


	//   ....[19]....
        /*01a0*/ 	.word	0x000037b0


	//   ....[20]....
        /*01a4*/ 	.word	0x000037d0


	//   ....[21]....
        /*01a8*/ 	.word	0x000037f0


	//   ....[22]....
        /*01ac*/ 	.word	0x00003810


	//   ....[23]....
        /*01b0*/ 	.word	0x00003830


	//   ....[24]....
        /*01b4*/ 	.word	0x00003eb0


	//   ....[25]....
        /*01b8*/ 	.word	0x00004320


	//   ....[26]....
        /*01bc*/ 	.word	0x00004830


	//   ....[27]....
        /*01c0*/ 	.word	0x000048e0


	//   ....[28]....
        /*01c4*/ 	.word	0x00004b00


	//   ....[29]....
        /*01c8*/ 	.word	0x00005320


	//   ....[30]....
        /*01cc*/ 	.word	0x000058b0


	//   ....[31]....
        /*01d0*/ 	.word	0x000058f0


	//   ....[32]....
        /*01d4*/ 	.word	0x00005fe0


	//   ....[33]....
        /*01d8*/ 	.word	0x00006050


	//   ....[34]....
        /*01dc*/ 	.word	0x000060d0


	//   ....[35]....
        /*01e0*/ 	.word	0x00006140


	//   ....[36]....
        /*01e4*/ 	.word	0x000061b0


	//   ....[37]....
        /*01e8*/ 	.word	0x00006230


	//   ....[38]....
        /*01ec*/ 	.word	0x000062a0


	//   ....[39]....
        /*01f0*/ 	.word	0x00006310


	//   ....[40]....
        /*01f4*/ 	.word	0x00006380


	//   ....[41]....
        /*01f8*/ 	.word	0x00006420


	//   ....[42]....
        /*01fc*/ 	.word	0x000064a0


	//   ....[43]....
        /*0200*/ 	.word	0x00006500


	//   ....[44]....
        /*0204*/ 	.word	0x00006560


	//   ....[45]....
        /*0208*/ 	.word	0x000065c0


	//   ....[46]....
        /*020c*/ 	.word	0x00006620


	//   ....[47]....
        /*0210*/ 	.word	0x00006690


	//   ....[48]....
        /*0214*/ 	.word	0x00006700


	//   ....[49]....
        /*0218*/ 	.word	0x00006770


	//   ....[50]....
        /*021c*/ 	.word	0x000067e0


	//   ....[51]....
        /*0220*/ 	.word	0x00006880


	//   ....[52]....
        /*0224*/ 	.word	0x00006900


	//   ....[53]....
        /*0228*/ 	.word	0x00006960


	//   ....[54]....
        /*022c*/ 	.word	0x000069c0


	//   ....[55]....
        /*0230*/ 	.word	0x00006a20


	//   ....[56]....
        /*0234*/ 	.word	0x00006a80


	//   ....[57]....
        /*0238*/ 	.word	0x00006b00


	//   ....[58]....
        /*023c*/ 	.word	0x00006b70


	//   ....[59]....
        /*0240*/ 	.word	0x00006be0


	//   ....[60]....
        /*0244*/ 	.word	0x00006c50


	//   ....[61]....
        /*0248*/ 	.word	0x00006cd0


	//----- nvinfo : EIATTR_VRC_CTA_INIT_COUNT
	.align		4
.L_61:
        /*024c*/ 	.byte	0x02, 0x4a
	.zero		1
	.zero		1


	//----- nvinfo : EIATTR_EXIT_INSTR_OFFSETS
	.align		4
        /*0250*/ 	.byte	0x04, 0x1c
        /*0252*/ 	.short	(.L_63 - .L_62)


	//   ....[0]....
.L_62:
        /*0254*/ 	.word	0x000031b0


	//   ....[1]....
        /*0258*/ 	.word	0x00004970


	//   ....[2]....
        /*025c*/ 	.word	0x000058e0


	//   ....[3]....
        /*0260*/ 	.word	0x00005900


	//   ....[4]....
        /*0264*/ 	.word	0x00005ca0


	//   ....[5]....
        /*0268*/ 	.word	0x00005df0


	//   ....[6]....
        /*026c*/ 	.word	0x00005fa0


	//----- nvinfo : EIATTR_CRS_STACK_SIZE
	.align		4
.L_63:
        /*0270*/ 	.byte	0x04, 0x1e
        /*0272*/ 	.short	(.L_65 - .L_64)
.L_64:
        /*0274*/ 	.word	0x00000000


	//----- nvinfo : EIATTR_CBANK_PARAM_SIZE
	.align		4
.L_65:
        /*0278*/ 	.byte	0x03, 0x19
        /*027a*/ 	.short	0x0130


	//----- nvinfo : EIATTR_PARAM_CBANK
	.align		4
        /*027c*/ 	.byte	0x04, 0x0a
        /*027e*/ 	.short	(.L_67 - .L_66)
	.align		4
.L_66:
        /*0280*/ 	.word	index@(.nv.constant0._Z12expand_level8GPU_Data11GPU_Cliques9GPU_Graph)
        /*0284*/ 	.short	0x0380
        /*0286*/ 	.short	0x0130


	//----- nvinfo : EIATTR_SW_WAR
	.align		4
.L_67:
        /*0288*/ 	.byte	0x04, 0x36
        /*028a*/ 	.short	(.L_69 - .L_68)
.L_68:
        /*028c*/ 	.word	0x00000008
.L_69:


//--------------------- .nv.callgraph             --------------------------
	.section	.nv.callgraph,"",@"SHT_CUDA_CALLGRAPH"
	.align	4
	.sectionentsize	8
	.align		4
        /*0000*/ 	.word	0x00000000
	.align		4
        /*0004*/ 	.word	0xffffffff
	.align		4
        /*0008*/ 	.word	0x00000000
	.align		4
        /*000c*/ 	.word	0xfffffffe
	.align		4
        /*0010*/ 	.word	0x00000000
	.align		4
        /*0014*/ 	.word	0xfffffffd
	.align		4
        /*0018*/ 	.word	0x00000000
	.align		4
        /*001c*/ 	.word	0xfffffffc


//--------------------- .text._Z16fill_from_buffer8GPU_Data11GPU_Cliques --------------------------
	.section	.text._Z16fill_from_buffer8GPU_Data11GPU_Cliques,"ax",@progbits
	.align	128
        .global         _Z16fill_from_buffer8GPU_Data11GPU_Cliques
        .type           _Z16fill_from_buffer8GPU_Data11GPU_Cliques,@function
        .size           _Z16fill_from_buffer8GPU_Data11GPU_Cliques,(.L_x_319 - _Z16fill_from_buffer8GPU_Data11GPU_Cliques)
        .other          _Z16fill_from_buffer8GPU_Data11GPU_Cliques,@"STO_CUDA_ENTRY STV_DEFAULT"
_Z16fill_from_buffer8GPU_Data11GPU_Cliques:
.text._Z16fill_from_buffer8GPU_Data11GPU_Cliques:
[----:B------:R-:W-:Y:S08]  /*0000*/  LDC R1, c[0x0][0x37c] ;  /* 0x0000df00ff017b82 */ /* 0x000ff00000000800 */
[----:B------:R-:W0:Y:S01]  /*0010*/  LDC.64 R2, c[0x0][0x380] ;  /* 0x0000e000ff027b82 */ /* 0x000e220000000a00 */
[----:B------:R-:W0:Y:S02]  /*0020*/  LDCU.64 UR4, c[0x0][0x358] ;  /* 0x00006b00ff0477ac */ /* 0x000e240008000a00 */
[----:B0-----:R-:W2:Y:S05]  /*0030*/  LDG.E R2, desc[UR4][R2.64] ;  /* 0x0000000402027981 */ /* 0x001eaa000c1e1900 */
[----:B------:R-:W0:Y:S01]  /*0040*/  S2UR UR6, SR_CTAID.X ;  /* 0x00000000000679c3 */ /* 0x000e220000002500 */
[----:B------:R-:W0:Y:S07]  /*0050*/  S2R R5, SR_TID.X ;  /* 0x0000000000057919 */ /* 0x000e2e0000002100 */
[----:B------:R-:W0:Y:S02]  /*0060*/  LDC R0, c[0x0][0x360] ;  /* 0x0000d800ff007b82 */ /* 0x000e240000000800 */
[----:B0-----:R-:W-:Y:S01]  /*0070*/  IMAD R0, R0, UR6, R5 ;  /* 0x0000000600007c24 */ /* 0x001fe2000f8e0205 */
[----:B--2---:R-:W-:-:S04]  /*0080*/  LOP3.LUT R4, R2, 0x1, RZ, 0xc0, !PT ;  /* 0x0000000102047812 */ /* 0x004fc800078ec0ff */
[----:B------:R-:W-:-:S04]  /*0090*/  ISETP.NE.U32.AND P0, PT, R4, 0x1, PT ;  /* 0x000000010400780c */ /* 0x000fc80003f05070 */
[----:B------:R-:W-:-:S13]  /*00a0*/  ISETP.NE.U32.AND.EX P0, PT, RZ, RZ, PT, P0 ;  /* 0x000000ffff00720c */ /* 0x000fda0003f05100 */
[----:B------:R-:W-:Y:S05]  /*00b0*/  @P0 BRA `(.L_x_0) ;  /* 0x0000000000100947 */ /* 0x000fea0003800000 */
[----:B------:R-:W3:Y:S01]  /*00c0*/  LDCU.64 UR10, c[0x0][0x3a0] ;  /* 0x00007400ff0a77ac */ /* 0x000ee20008000a00 */
[----:B------:R-:W4:Y:S01]  /*00d0*/  LDCU.64 UR8, c[0x0][0x3a8] ;  /* 0x00007500ff0877ac */ /* 0x000f220008000a00 */
[----:B------:R-:W0:Y:S01]  /*00e0*/  LDCU.64 UR6, c[0x0][0x3b0] ;  /* 0x00007600ff0677ac */ /* 0x000e220008000a00 */
[----:B------:R-:W-:Y:S05]  /*00f0*/  BRA `(.L_x_1) ;  /* 0x00000000000c7947 */ /* 0x000fea0003800000 */
.L_x_0:
[----:B------:R-:W0:Y:S01]  /*0100*/  LDCU.64 UR10, c[0x0][0x388] ;  /* 0x00007100ff0a77ac */ /* 0x000e220008000a00 */
[----:B------:R-:W1:Y:S01]  /*0110*/  LDCU.64 UR8, c[0x0][0x390] ;  /* 0x00007200ff0877ac */ /* 0x000e620008000a00 */
[----:B------:R-:W2:Y:S02]  /*0120*/  LDCU.64 UR6, c[0x0][0x398] ;  /* 0x00007300ff0677ac */ /* 0x000ea40008000a00 */
.L_x_1:
[----:B------:R-:W-:Y:S01]  /*0130*/  LOP3.LUT P0, RZ, R0, 0x1f, RZ, 0xc0, !PT ;  /* 0x0000001f00ff7812 */ /* 0x000fe2000780c0ff */
[----:B0--3--:R-:W-:Y:S01]  /*0140*/  IMAD.U32 R16, RZ, RZ, UR10 ;  /* 0x0000000aff107e24 */ /* 0x009fe2000f8e00ff */
[----:B------:R-:W-:Y:S01]  /*0150*/  BSSY.RECONVERGENT B0, `(.L_x_2) ;  /* 0x000000c000007945 */ /* 0x000fe20003800200 */
[----:B------:R-:W-:-:S10]  /*0160*/  IMAD.U32 R17, RZ, RZ, UR11 ;  /* 0x0000000bff117e24 */ /* 0x000fd4000f8e00ff */
[----:B------:R-:W-:Y:S05]  /*0170*/  @P0 BRA `(.L_x_3) ;  /* 0x0000000000240947 */ /* 0x000fea0003800000 */
[----:B------:R-:W0:Y:S01]  /*0180*/  LDC.64 R2, c[0x0][0x3d0] ;  /* 0x0000f400ff027b82 */ /* 0x000e220000000a00 */
[----:B------:R-:W-:-:S04]  /*0190*/  SHF.R.S32.HI R7, RZ, 0x1f, R0 ;  /* 0x0000001fff077819 */ /* 0x000fc80000011400 */
[----:B------:R-:W-:-:S03]  /*01a0*/  LEA.HI R7, R7, R0, RZ, 0x5 ;  /* 0x0000000007077211 */ /* 0x000fc600078f28ff */
[----:B------:R-:W3:Y:S01]  /*01b0*/  LDC.64 R4, c[0x0][0x460] ;  /* 0x00011800ff047b82 */ /* 0x000ee20000000a00 */
[----:B------:R-:W-:-:S05]  /*01c0*/  SHF.R.S32.HI R7, RZ, 0x5, R7 ;  /* 0x00000005ff077819 */ /* 0x000fca0000011407 */
[----:B0-----:R-:W-:-:S05]  /*01d0*/  IMAD.WIDE R2, R7, 0x8, R2 ;  /* 0x0000000807027825 */ /* 0x001fca00078e0202 */
[----:B------:R0:W-:Y:S01]  /*01e0*/  STG.E.64 desc[UR4][R2.64], RZ ;  /* 0x000000ff02007986 */ /* 0x0001e2000c101b04 */
[----:B---3--:R-:W-:-:S05]  /*01f0*/  IMAD.WIDE R4, R7, 0x8, R4 ;  /* 0x0000000807047825 */ /* 0x008fca00078e0204 */
[----:B------:R0:W-:Y:S02]  /*0200*/  STG.E.64 desc[UR4][R4.64], RZ ;  /* 0x000000ff04007986 */ /* 0x0001e4000c101b04 */
.L_x_3:
[----:B-12-4-:R-:W-:Y:S05]  /*0210*/  BSYNC.RECONVERGENT B0 ;  /* 0x0000000000007941 */ /* 0x016fea0003800200 */
.L_x_2:
[----:B0-----:R-:W2:Y:S02]  /*0220*/  LDG.E.64 R2, desc[UR4][R16.64] ;  /* 0x0000000410027981 */ /* 0x001ea4000c1e1b00 */
[----:B--2---:R-:W-:-:S04]  /*0230*/  ISETP.GT.U32.AND P0, PT, R2, 0xe5f, PT ;  /* 0x00000e5f0200780c */ /* 0x004fc80003f04070 */
[----:B------:R-:W-:-:S13]  /*0240*/  ISETP.GT.U32.AND.EX P0, PT, R3, RZ, PT, P0 ;  /* 0x000000ff0300720c */ /* 0x000fda0003f04100 */
[----:B------:R-:W-:Y:S05]  /*0250*/  @P0 BRA `(.L_x_4) ;  /* 0x0000000c00000947 */ /* 0x000fea0003800000 */
[----:B------:R-:W0:Y:S02]  /*0260*/  LDC.64 R14, c[0x0][0x3b8] ;  /* 0x0000ee00ff0e7b82 */ /* 0x000e240000000a00 */
[----:B0-----:R-:W2:Y:S02]  /*0270*/  LDG.E.64 R2, desc[UR4][R14.64] ;  /* 0x000000040e027981 */ /* 0x001ea4000c1e1b00 */
[----:B--2---:R-:W-:-:S04]  /*0280*/  ISETP.NE.U32.AND P0, PT, R2, RZ, PT ;  /* 0x000000ff0200720c */ /* 0x004fc80003f05070 */
[----:B------:R-:W-:-:S13]  /*0290*/  ISETP.NE.AND.EX P0, PT, R3, RZ, PT, P0 ;  /* 0x000000ff0300720c */ /* 0x000fda0003f05300 */
[----:B------:R-:W-:Y:S05]  /*02a0*/  @!P0 BRA `(.L_x_4) ;  /* 0x0000000800ec8947 */ /* 0x000fea0003800000 */
[----:B------:R-:W0:Y:S08]  /*02b0*/  LDC.64 R6, c[0x0][0x3f8] ;  /* 0x0000fe00ff067b82 */ /* 0x000e300000000a00 */
[----:B------:R-:W1:Y:S01]  /*02c0*/  LDC.64 R12, c[0x0][0x3c0] ;  /* 0x0000f000ff0c7b82 */ /* 0x000e620000000a00 */
[----:B0-----:R1:W5:Y:S04]  /*02d0*/  ATOMG.E.EXCH.STRONG.GPU PT, RZ, desc[UR4][R6.64], RZ ;  /* 0x800000ff06ff79a8 */ /* 0x001368000c1ef104 */
[----:B------:R-:W2:Y:S04]  /*02e0*/  LDG.E.64 R4, desc[UR4][R16.64] ;  /* 0x0000000410047981 */ /* 0x000ea8000c1e1b00 */
[----:B------:R-:W3:Y:S01]  /*02f0*/  LDG.E.64 R18, desc[UR4][R14.64] ;  /* 0x000000040e127981 */ /* 0x000ee2000c1e1b00 */
[----:B--2---:R-:W-:-:S05]  /*0300*/  IADD3 R3, P0, PT, -R4, 0xe60, RZ ;  /* 0x00000e6004037810 */ /* 0x004fca0007f1e1ff */
[----:B------:R-:W-:Y:S01]  /*0310*/  IMAD.X R2, RZ, RZ, ~R5, P0 ;  /* 0x000000ffff027224 */ /* 0x000fe200000e0e05 */
[----:B---3--:R-:W-:-:S04]  /*0320*/  ISETP.GE.U32.AND P0, PT, R18, R3, PT ;  /* 0x000000031200720c */ /* 0x008fc80003f06070 */
[----:B------:R-:W-:-:S13]  /*0330*/  ISETP.GE.U32.AND.EX P0, PT, R19, R2, PT, P0 ;  /* 0x000000021300720c */ /* 0x000fda0003f06100 */
[----:B------:R-:W-:Y:S01]  /*0340*/  @!P0 IMAD.MOV.U32 R3, RZ, RZ, R18 ;  /* 0x000000ffff038224 */ /* 0x000fe200078e0012 */
[----:B-1----:R-:W-:-:S04]  /*0350*/  LEA R6, P0, R18, R12, 0x3 ;  /* 0x0000000c12067211 */ /* 0x002fc800078018ff */
[----:B------:R-:W-:Y:S02]  /*0360*/  SHF.R.S32.HI R2, RZ, 0x1f, R3 ;  /* 0x0000001fff027819 */ /* 0x000fe40000011403 */
[C---:B------:R-:W-:Y:S02]  /*0370*/  IADD3 R8, P1, PT, R18.reuse, -R3, RZ ;  /* 0x8000000312087210 */ /* 0x040fe40007f3e0ff */
[----:B------:R-:W-:-:S03]  /*0380*/  LEA.HI.X R7, R18, R13, R19, 0x3, P0 ;  /* 0x0000000d12077211 */ /* 0x000fc600000f1c13 */
[----:B------:R-:W-:Y:S01]  /*0390*/  IMAD.X R9, R19, 0x1, ~R2, P1 ;  /* 0x0000000113097824 */ /* 0x000fe200008e0e02 */
[C---:B------:R-:W-:Y:S02]  /*03a0*/  LEA R10, P1, R8.reuse, R12, 0x3 ;  /* 0x0000000c080a7211 */ /* 0x040fe400078218ff */
[----:B------:R-:W2:Y:S02]  /*03b0*/  LDG.E.64 R6, desc[UR4][R6.64] ;  /* 0x0000000406067981 */ /* 0x000ea4000c1e1b00 */
[----:B------:R-:W-:Y:S02]  /*03c0*/  LEA.HI.X R11, R8, R13, R9, 0x3, P1 ;  /* 0x0000000d080b7211 */ /* 0x000fe400008f1c09 */
[----:B------:R-:W-:-:S04]  /*03d0*/  LEA R8, P0, R4, UR8, 0x3 ;  /* 0x0000000804087c11 */ /* 0x000fc8000f8018ff */
[----:B------:R-:W2:Y:S01]  /*03e0*/  LDG.E.64 R10, desc[UR4][R10.64] ;  /* 0x000000040a0a7981 */ /* 0x000ea2000c1e1b00 */
[----:B------:R-:W-:-:S06]  /*03f0*/  LEA.HI.X R9, R4, UR9, R5, 0x3, P0 ;  /* 0x0000000904097c11 */ /* 0x000fcc00080f1c05 */
[----:B------:R-:W5:Y:S01]  /*0400*/  LDG.E.64 R8, desc[UR4][R8.64] ;  /* 0x0000000408087981 */ /* 0x000f62000c1e1b00 */
[----:B------:R-:W-:Y:S01]  /*0410*/  ISETP.GE.AND P0, PT, R0, R3, PT ;  /* 0x000000030000720c */ /* 0x000fe20003f06270 */
[----:B------:R-:W-:Y:S01]  /*0420*/  BSSY.RECONVERGENT B0, `(.L_x_5) ;  /* 0x0000074000007945 */ /* 0x000fe20003800200 */
[----:B--2---:R-:W-:-:S05]  /*0430*/  IADD3 R5, P1, PT, -R10, R6, RZ ;  /* 0x000000060a057210 */ /* 0x004fca0007f3e1ff */
[----:B------:R-:W-:-:S06]  /*0440*/  IMAD.X R4, R7, 0x1, ~R11, P1 ;  /* 0x0000000107047824 */ /* 0x000fcc00008e0e0b */
[----:B------:R-:W-:Y:S05]  /*0450*/  @P0 BRA `(.L_x_6) ;  /* 0x0000000400c00947 */ /* 0x000fea0003800000 */
[----:B------:R-:W-:Y:S01]  /*0460*/  VIADD R7, R3, 0x1 ;  /* 0x0000000103077836 */ /* 0x000fe20000000000 */
[----:B------:R-:W-:Y:S01]  /*0470*/  BSSY.RECONVERGENT B1, `(.L_x_7) ;  /* 0x000002c000017945 */ /* 0x000fe20003800200 */
[----:B------:R-:W-:-:S03]  /*0480*/  VIADD R26, R0, 0x1 ;  /* 0x00000001001a7836 */ /* 0x000fc60000000000 */
[----:B------:R-:W-:-:S05]  /*0490*/  VIADDMNMX R7, R0, 0xb01, R7, !PT ;  /* 0x00000b0100077846 */ /* 0x000fca0007800107 */
[----:B------:R-:W-:-:S04]  /*04a0*/  IMAD.IADD R7, R7, 0x1, -R0 ;  /* 0x0000000107077824 */ /* 0x000fc800078e0a00 */
[C---:B------:R-:W-:Y:S02]  /*04b0*/  VIADD R6, R7.reuse, 0xfffff4ff ;  /* 0xfffff4ff07067836 */ /* 0x040fe40000000000 */
[----:B------:R-:W-:-:S03]  /*04c0*/  VIADD R7, R7, 0xfffff4fe ;  /* 0xfffff4fe07077836 */ /* 0x000fc60000000000 */
[----:B------:R-:W-:-:S13]  /*04d0*/  ISETP.NE.AND P0, PT, R6, RZ, PT ;  /* 0x000000ff0600720c */ /* 0x000fda0003f05270 */
[----:B------:R-:W-:-:S04]  /*04e0*/  @!P0 IMAD.MOV R7, RZ, RZ, R6 ;  /* 0x000000ffff078224 */ /* 0x000fc800078e0206 */
[----:B------:R-:W-:-:S05]  /*04f0*/  IMAD.HI.U32 R7, R7, -0x45d1745d, RZ ;  /* 0xba2e8ba307077827 */ /* 0x000fca00078e00ff */
[----:B------:R-:W-:Y:S02]  /*0500*/  SHF.R.U32.HI R18, RZ, 0xb, R7 ;  /* 0x0000000bff127819 */ /* 0x000fe40000011607 */
[----:B------:R-:W-:-:S03]  /*0510*/  LEA.HI R6, R7, 0x1, RZ, 0x15 ;  /* 0x0000000107067811 */ /* 0x000fc600078fa8ff */
[----:B------:R-:W-:-:S05]  /*0520*/  @!P0 IMAD.MOV R6, RZ, RZ, R18 ;  /* 0x000000ffff068224 */ /* 0x000fca00078e0212 */
[----:B------:R-:W-:-:S04]  /*0530*/  LOP3.LUT R7, R6, 0x3, RZ, 0xc0, !PT ;  /* 0x0000000306077812 */ /* 0x000fc800078ec0ff */
[----:B------:R-:W-:-:S13]  /*0540*/  ISETP.NE.AND P0, PT, R7, 0x3, PT ;  /* 0x000000030700780c */ /* 0x000fda0003f05270 */
[----:B------:R-:W-:Y:S05]  /*0550*/  @!P0 BRA `(.L_x_8) ;  /* 0x0000000000748947 */ /* 0x000fea0003800000 */
[----:B------:R-:W-:Y:S01]  /*0560*/  VIADD R7, R6, 0x1 ;  /* 0x0000000106077836 */ /* 0x000fe20000000000 */
[----:B-----5:R-:W-:Y:S01]  /*0570*/  IADD3 R22, P0, PT, -R10, R8, RZ ;  /* 0x000000080a167210 */ /* 0x020fe20007f1e1ff */
[----:B------:R-:W-:Y:S03]  /*0580*/  BSSY.RECONVERGENT B2, `(.L_x_9) ;  /* 0x0000019000027945 */ /* 0x000fe60003800200 */
[----:B------:R-:W-:Y:S01]  /*0590*/  LOP3.LUT R27, R7, 0x3, RZ, 0xc0, !PT ;  /* 0x00000003071b7812 */ /* 0x000fe200078ec0ff */
[----:B------:R-:W-:Y:S02]  /*05a0*/  IMAD.MOV.U32 R7, RZ, RZ, R0 ;  /* 0x000000ffff077224 */ /* 0x000fe400078e0000 */
[----:B------:R-:W-:Y:S02]  /*05b0*/  IMAD.X R23, R9, 0x1, ~R11, P0 ;  /* 0x0000000109177824 */ /* 0x000fe400000e0e0b */
[----:B------:R-:W-:-:S07]  /*05c0*/  IMAD.MOV R27, RZ, RZ, -R27 ;  /* 0x000000ffff1b7224 */ /* 0x000fce00078e0a1b */
.L_x_10:
[----:B0-----:R-:W2:Y:S04]  /*05d0*/  LDG.E.64 R20, desc[UR4][R14.64] ;  /* 0x000000040e147981 */ /* 0x001ea8000c1e1b00 */
[----:B------:R-:W3:Y:S01]  /*05e0*/  LDG.E.64 R18, desc[UR4][R16.64] ;  /* 0x0000000410127981 */ /* 0x000ee2000c1e1b00 */
[----:B------:R-:W-:Y:S02]  /*05f0*/  SHF.R.S32.HI R29, RZ, 0x1f, R26 ;  /* 0x0000001fff1d7819 */ /* 0x000fe4000001141a */
[----:B--2---:R-:W-:-:S04]  /*0600*/  IADD3 R20, P0, P1, R26, R20, -R3 ;  /* 0x000000141a147210 */ /* 0x004fc8000791e803 */
[----:B------:R-:W-:Y:S02]  /*0610*/  IADD3.X R25, PT, PT, R29, R21, ~R2, P0, P1 ;  /* 0x000000151d197210 */ /* 0x000fe400007e2c02 */
[----:B---3--:R-:W-:-:S05]  /*0620*/  IADD3 R28, P0, PT, R18, R26, RZ ;  /* 0x0000001a121c7210 */ /* 0x008fca0007f1e0ff */
[----:B------:R-:W-:Y:S01]  /*0630*/  IMAD.X R21, R19, 0x1, R29, P0 ;  /* 0x0000000113157824 */ /* 0x000fe200000e061d */
[----:B------:R-:W-:-:S04]  /*0640*/  LEA R24, P0, R20, R12, 0x3 ;  /* 0x0000000c14187211 */ /* 0x000fc800078018ff */
[----:B------:R-:W-:-:S06]  /*0650*/  LEA.HI.X R25, R20, R13, R25, 0x3, P0 ;  /* 0x0000000d14197211 */ /* 0x000fcc00000f1c19 */
[----:B------:R-:W2:Y:S01]  /*0660*/  LDG.E.64 R24, desc[UR4][R24.64] ;  /* 0x0000000418187981 */ /* 0x000ea2000c1e1b00 */
[----:B------:R-:W-:Y:S02]  /*0670*/  VIADD R27, R27, 0x1 ;  /* 0x000000011b1b7836 */ /* 0x000fe40000000000 */
[----:B------:R-:W-:Y:S02]  /*0680*/  VIADD R7, R7, 0xb00 ;  /* 0x00000b0007077836 */ /* 0x000fe40000000000 */
[----:B------:R-:W-:Y:S01]  /*0690*/  VIADD R26, R26, 0xb00 ;  /* 0x00000b001a1a7836 */ /* 0x000fe20000000000 */
[----:B--2---:R-:W-:-:S05]  /*06a0*/  IADD3 R18, P0, PT, R24, R22, RZ ;  /* 0x0000001618127210 */ /* 0x004fca0007f1e0ff */
[----:B------:R-:W-:Y:S01]  /*06b0*/  IMAD.X R19, R25, 0x1, R23, P0 ;  /* 0x0000000119137824 */ /* 0x000fe200000e0617 */
[----:B------:R-:W-:-:S04]  /*06c0*/  LEA R20, P0, R28, UR8, 0x3 ;  /* 0x000000081c147c11 */ /* 0x000fc8000f8018ff */
[----:B------:R-:W-:Y:S02]  /*06d0*/  LEA.HI.X R21, R28, UR9, R21, 0x3, P0 ;  /* 0x000000091c157c11 */ /* 0x000fe400080f1c15 */
[----:B------:R-:W-:-:S03]  /*06e0*/  ISETP.NE.AND P0, PT, R27, RZ, PT ;  /* 0x000000ff1b00720c */ /* 0x000fc60003f05270 */
[----:B------:R0:W-:Y:S10]  /*06f0*/  STG.E.64 desc[UR4][R20.64], R18 ;  /* 0x0000001214007986 */ /* 0x0001f4000c101b04 */
[----:B------:R-:W-:Y:S05]  /*0700*/  @P0 BRA `(.L_x_10) ;  /* 0xfffffffc00b00947 */ /* 0x000fea000383ffff */
[----:B------:R-:W-:Y:S05]  /*0710*/  BSYNC.RECONVERGENT B2 ;  /* 0x0000000000027941 */ /* 0x000fea0003800200 */
.L_x_9:
[----:B------:R-:W-:-:S07]  /*0720*/  VIADD R26, R7, 0x1 ;  /* 0x00000001071a7836 */ /* 0x000fce0000000000 */
.L_x_8:
[----:B------:R-:W-:Y:S05]  /*0730*/  BSYNC.RECONVERGENT B1 ;  /* 0x0000000000017941 */ /* 0x000fea0003800200 */
.L_x_7:
[----:B------:R-:W-:-:S13]  /*0740*/  ISETP.GE.U32.AND P0, PT, R6, 0x3, PT ;  /* 0x000000030600780c */ /* 0x000fda0003f06070 */
[----:B------:R-:W-:Y:S05]  /*0750*/  @!P0 BRA `(.L_x_6) ;  /* 0x0000000400008947 */ /* 0x000fea0003800000 */
[----:B-----5:R-:W-:-:S05]  /*0760*/  IADD3 R7, P0, PT, -R10, R8, RZ ;  /* 0x000000080a077210 */ /* 0x020fca0007f1e1ff */
[----:B------:R-:W-:-:S08]  /*0770*/  IMAD.X R6, R9, 0x1, ~R11, P0 ;  /* 0x0000000109067824 */ /* 0x000fd000000e0e0b */
.L_x_11:
[----:B0-----:R-:W2:Y:S01]  /*0780*/  LDG.E.64 R18, desc[UR4][R14.64] ;  /* 0x000000040e127981 */ /* 0x001ea2000c1e1b00 */
[----:B------:R-:W-:Y:S02]  /*0790*/  SHF.R.S32.HI R25, RZ, 0x1f, R26 ;  /* 0x0000001fff197819 */ /* 0x000fe4000001141a */
[----:B------:R-:W-:-:S05]  /*07a0*/  IADD3 R27, P0, PT, R26, -R3, RZ ;  /* 0x800000031a1b7210 */ /* 0x000fca0007f1e0ff */
[----:B------:R-:W-:Y:S01]  /*07b0*/  IMAD.X R24, R25, 0x1, ~R2, P0 ;  /* 0x0000000119187824 */ /* 0x000fe200000e0e02 */
[----:B--2---:R-:W-:-:S05]  /*07c0*/  IADD3 R18, P0, PT, R18, R27, RZ ;  /* 0x0000001b12127210 */ /* 0x004fca0007f1e0ff */
[----:B------:R-:W-:Y:S01]  /*07d0*/  IMAD.X R19, R19, 0x1, R24, P0 ;  /* 0x0000000113137824 */ /* 0x000fe200000e0618 */
[----:B------:R-:W-:-:S04]  /*07e0*/  LEA R28, P0, R18, R12, 0x3 ;  /* 0x0000000c121c7211 */ /* 0x000fc800078018ff */
[----:B------:R-:W-:Y:S02]  /*07f0*/  LEA.HI.X R29, R18, R13, R19, 0x3, P0 ;  /* 0x0000000d121d7211 */ /* 0x000fe400000f1c13 */
[----:B------:R-:W2:Y:S04]  /*0800*/  LDG.E.64 R18, desc[UR4][R16.64] ;  /* 0x0000000410127981 */ /* 0x000ea8000c1e1b00 */
[----:B------:R-:W3:Y:S02]  /*0810*/  LDG.E.64 R20, desc[UR4][R28.64] ;  /* 0x000000041c147981 */ /* 0x000ee4000c1e1b00 */
[----:B---3--:R-:W-:-:S05]  /*0820*/  IADD3 R22, P0, PT, R20, R7, RZ ;  /* 0x0000000714167210 */ /* 0x008fca0007f1e0ff */
[----:B------:R-:W-:Y:S01]  /*0830*/  IMAD.X R23, R21, 0x1, R6, P0 ;  /* 0x0000000115177824 */ /* 0x000fe200000e0606 */
[----:B--2---:R-:W-:-:S05]  /*0840*/  IADD3 R18, P0, PT, R18, R26, RZ ;  /* 0x0000001a12127210 */ /* 0x004fca0007f1e0ff */
[----:B------:R-:W-:Y:S01]  /*0850*/  IMAD.X R19, R19, 0x1, R25, P0 ;  /* 0x0000000113137824 */ /* 0x000fe200000e0619 */
[----:B------:R-:W-:-:S04]  /*0860*/  LEA R20, P0, R18, UR8, 0x3 ;  /* 0x0000000812147c11 */ /* 0x000fc8000f8018ff */
[----:B------:R-:W-:-:S05]  /*0870*/  LEA.HI.X R21, R18, UR9, R19, 0x3, P0 ;  /* 0x0000000912157c11 */ /* 0x000fca00080f1c13 */
[----:B------:R0:W-:Y:S04]  /*0880*/  STG.E.64 desc[UR4][R20.64], R22 ;  /* 0x0000001614007986 */ /* 0x0001e8000c101b04 */
[----:B------:R-:W2:Y:S02]  /*0890*/  LDG.E.64 R18, desc[UR4][R14.64] ;  /* 0x000000040e127981 */ /* 0x000ea4000c1e1b00 */
[----:B--2---:R-:W-:-:S05]  /*08a0*/  IADD3 R18, P0, PT, R18, R27, RZ ;  /* 0x0000001b12127210 */ /* 0x004fca0007f1e0ff */
[----:B------:R-:W-:Y:S01]  /*08b0*/  IMAD.X R19, R19, 0x1, R24, P0 ;  /* 0x0000000113137824 */ /* 0x000fe200000e0618 */
[----:B------:R-:W-:-:S04]  /*08c0*/  LEA R28, P0, R18, R12, 0x3 ;  /* 0x0000000c121c7211 */ /* 0x000fc800078018ff */
[----:B------:R-:W-:-:S05]  /*08d0*/  LEA.HI.X R29, R18, R13, R19, 0x3, P0 ;  /* 0x0000000d121d7211 */ /* 0x000fca00000f1c13 */
[----:B------:R-:W2:Y:S04]  /*08e0*/  LDG.E.64 R18, desc[UR4][R28.64+0x5800] ;  /* 0x005800041c127981 */ /* 0x000ea8000c1e1b00 */
[----:B------:R-:W3:Y:S01]  /*08f0*/  LDG.E.64 R28, desc[UR4][R16.64] ;  /* 0x00000004101c7981 */ /* 0x000ee2000c1e1b00 */
[----:B--2---:R-:W-:-:S05]  /*0900*/  IADD3 R18, P0, PT, R18, R7, RZ ;  /* 0x0000000712127210 */ /* 0x004fca0007f1e0ff */
[----:B------:R-:W-:Y:S01]  /*0910*/  IMAD.X R19, R19, 0x1, R6, P0 ;  /* 0x0000000113137824 */ /* 0x000fe200000e0606 */
[----:B---3--:R-:W-:-:S05]  /*0920*/  IADD3 R28, P0, PT, R28, R26, RZ ;  /* 0x0000001a1c1c7210 */ /* 0x008fca0007f1e0ff */
[----:B0-----:R-:W-:Y:S01]  /*0930*/  IMAD.X R21, R29, 0x1, R25, P0 ;  /* 0x000000011d157824 */ /* 0x001fe200000e0619 */
        /* <DEDUP_REMOVED lines=17> */
[----:B------:R-:W2:Y:S04]  /*0a50*/  LDG.E.64 R20, desc[UR4][R14.64] ;  /* 0x000000040e147981 */ /* 0x000ea8000c1e1b00 */
[----:B------:R-:W3:Y:S01]  /*0a60*/  LDG.E.64 R28, desc[UR4][R16.64] ;  /* 0x00000004101c7981 */ /* 0x000ee2000c1e1b00 */
[----:B--2---:R-:W-:-:S05]  /*0a70*/  IADD3 R27, P0, PT, R20, R27, RZ ;  /* 0x0000001b141b7210 */ /* 0x004fca0007f1e0ff */
[----:B------:R-:W-:Y:S01]  /*0a80*/  IMAD.X R24, R21, 0x1, R24, P0 ;  /* 0x0000000115187824 */ /* 0x000fe200000e0618 */
[----:B------:R-:W-:-:S04]  /*0a90*/  LEA R20, P0, R27, R12, 0x3 ;  /* 0x0000000c1b147211 */ /* 0x000fc800078018ff */
[----:B------:R-:W-:-:S06]  /*0aa0*/  LEA.HI.X R21, R27, R13, R24, 0x3, P0 ;  /* 0x0000000d1b157211 */ /* 0x000fcc00000f1c18 */
[----:B------:R-:W0:Y:S01]  /*0ab0*/  LDG.E.64 R20, desc[UR4][R20.64+0x10800] ;  /* 0x0108000414147981 */ /* 0x000e22000c1e1b00 */
[----:B---3--:R-:W-:-:S05]  /*0ac0*/  IADD3 R27, P0, PT, R28, R26, RZ ;  /* 0x0000001a1c1b7210 */ /* 0x008fca0007f1e0ff */
[----:B------:R-:W-:Y:S01]  /*0ad0*/  IMAD.X R28, R29, 0x1, R25, P0 ;  /* 0x000000011d1c7824 */ /* 0x000fe200000e0619 */
[----:B------:R-:W-:-:S04]  /*0ae0*/  LEA R24, P1, R27, UR8, 0x3 ;  /* 0x000000081b187c11 */ /* 0x000fc8000f8218ff */
[----:B------:R-:W-:Y:S01]  /*0af0*/  LEA.HI.X R25, R27, UR9, R28, 0x3, P1 ;  /* 0x000000091b197c11 */ /* 0x000fe200088f1c1c */
[----:B------:R-:W-:Y:S01]  /*0b00*/  VIADD R26, R26, 0x2c00 ;  /* 0x00002c001a1a7836 */ /* 0x000fe20000000000 */
[----:B0-----:R-:W-:-:S05]  /*0b10*/  IADD3 R18, P0, PT, R20, R7, RZ ;  /* 0x0000000714127210 */ /* 0x001fca0007f1e0ff */
[----:B------:R-:W-:-:S05]  /*0b20*/  IMAD.X R19, R21, 0x1, R6, P0 ;  /* 0x0000000115137824 */ /* 0x000fca00000e0606 */
[----:B------:R1:W-:Y:S01]  /*0b30*/  STG.E.64 desc[UR4][R24.64+0x10800], R18 ;  /* 0x0108001218007986 */ /* 0x0003e2000c101b04 */
[----:B------:R-:W-:-:S13]  /*0b40*/  ISETP.GT.AND P0, PT, R26, R3, PT ;  /* 0x000000031a00720c */ /* 0x000fda0003f04270 */
[----:B-1----:R-:W-:Y:S05]  /*0b50*/  @!P0 BRA `(.L_x_11) ;  /* 0xfffffffc00088947 */ /* 0x002fea000383ffff */
.L_x_6:
[----:B------:R-:W-:Y:S05]  /*0b60*/  BSYNC.RECONVERGENT B0 ;  /* 0x0000000000007941 */ /* 0x000fea0003800200 */
.L_x_5:
[----:B------:R-:W-:Y:S01]  /*0b70*/  ISETP.GT.U32.AND P0, PT, R5, R0, PT ;  /* 0x000000000500720c */ /* 0x000fe20003f04070 */
[----:B------:R-:W-:Y:S01]  /*0b80*/  BSSY.RECONVERGENT B0, `(.L_x_12) ;  /* 0x0000023000007945 */ /* 0x000fe20003800200 */
[----:B0-----:R-:W-:Y:S02]  /*0b90*/  SHF.R.S32.HI R21, RZ, 0x1f, R0 ;  /* 0x0000001fff157819 */ /* 0x001fe40000011400 */
[----:B------:R-:W-:Y:S02]  /*0ba0*/  ISETP.NE.AND P1, PT, R0, RZ, PT ;  /* 0x000000ff0000720c */ /* 0x000fe40003f25270 */
[----:B------:R-:W-:-:S13]  /*0bb0*/  ISETP.GT.U32.AND.EX P0, PT, R4, R21, PT, P0 ;  /* 0x000000150400720c */ /* 0x000fda0003f04100 */
[----:B------:R-:W-:Y:S05]  /*0bc0*/  @!P0 BRA `(.L_x_13) ;  /* 0x0000000000788947 */ /* 0x000fea0003800000 */
[----:B------:R-:W0:Y:S01]  /*0bd0*/  LDC.64 R6, c[0x0][0x3c8] ;  /* 0x0000f200ff067b82 */ /* 0x000e220000000a00 */
[----:B------:R-:W-:-:S07]  /*0be0*/  IMAD.MOV.U32 R22, RZ, RZ, R0 ;  /* 0x000000ffff167224 */ /* 0x000fce00078e0000 */
.L_x_14:
[----:B------:R-:W-:-:S05]  /*0bf0*/  IADD3 R13, P0, PT, R10, R22, RZ ;  /* 0x000000160a0d7210 */ /* 0x000fca0007f1e0ff */
[----:B-1----:R-:W-:Y:S02]  /*0c00*/  IMAD.X R18, R11, 0x1, R21, P0 ;  /* 0x000000010b127824 */ /* 0x002fe400000e0615 */
[----:B0-----:R-:W-:-:S04]  /*0c10*/  IMAD.WIDE.U32 R12, R13, 0x14, R6 ;  /* 0x000000140d0c7825 */ /* 0x001fc800078e0006 */
[----:B------:R-:W-:-:S04]  /*0c20*/  IMAD R19, R18, 0x14, RZ ;  /* 0x0000001412137824 */ /* 0x000fc800078e02ff */
[----:B------:R-:W-:-:S05]  /*0c30*/  IMAD.IADD R13, R13, 0x1, R19 ;  /* 0x000000010d0d7824 */ /* 0x000fca00078e0213 */
[----:B------:R-:W2:Y:S04]  /*0c40*/  LDG.E R23, desc[UR4][R12.64] ;  /* 0x000000040c177981 */ /* 0x000ea8000c1e1900 */
[----:B------:R-:W3:Y:S04]  /*0c50*/  LDG.E R29, desc[UR4][R12.64+0x4] ;  /* 0x000004040c1d7981 */ /* 0x000ee8000c1e1900 */
[----:B------:R-:W4:Y:S04]  /*0c60*/  LDG.E R27, desc[UR4][R12.64+0x8] ;  /* 0x000008040c1b7981 */ /* 0x000f28000c1e1900 */
[----:B------:R-:W4:Y:S04]  /*0c70*/  LDG.E R25, desc[UR4][R12.64+0xc] ;  /* 0x00000c040c197981 */ /* 0x000f28000c1e1900 */
[----:B------:R-:W4:Y:S01]  /*0c80*/  LDG.E R20, desc[UR4][R12.64+0x10] ;  /* 0x000010040c147981 */ /* 0x000f22000c1e1900 */
[----:B-----5:R-:W-:Y:S01]  /*0c90*/  IADD3 R22, P0, PT, R8, R22, RZ ;  /* 0x0000001608167210 */ /* 0x020fe20007f1e0ff */
[----:B------:R-:W-:-:S02]  /*0ca0*/  IMAD.U32 R18, RZ, RZ, UR6 ;  /* 0x00000006ff127e24 */ /* 0x000fc4000f8e00ff */
[----:B------:R-:W-:Y:S02]  /*0cb0*/  IMAD.U32 R19, RZ, RZ, UR7 ;  /* 0x00000007ff137e24 */ /* 0x000fe4000f8e00ff */
[----:B------:R-:W-:Y:S02]  /*0cc0*/  IMAD.X R21, R9, 0x1, R21, P0 ;  /* 0x0000000109157824 */ /* 0x000fe400000e0615 */
[----:B------:R-:W-:-:S04]  /*0cd0*/  IMAD.WIDE.U32 R18, R22, 0x14, R18 ;  /* 0x0000001416127825 */ /* 0x000fc800078e0012 */
[----:B------:R-:W-:Y:S02]  /*0ce0*/  IMAD R21, R21, 0x14, RZ ;  /* 0x0000001415157824 */ /* 0x000fe400078e02ff */
[----:B------:R-:W-:Y:S02]  /*0cf0*/  VIADD R22, R0, 0xb00 ;  /* 0x00000b0000167836 */ /* 0x000fe40000000000 */
[----:B------:R-:W-:Y:S02]  /*0d00*/  IMAD.IADD R19, R19, 0x1, R21 ;  /* 0x0000000113137824 */ /* 0x000fe400078e0215 */
[--C-:B------:R-:W-:Y:S01]  /*0d10*/  IMAD.MOV.U32 R0, RZ, RZ, R22.reuse ;  /* 0x000000ffff007224 */ /* 0x100fe200078e0016 */
[----:B------:R-:W-:Y:S02]  /*0d20*/  ISETP.GT.U32.AND P0, PT, R5, R22, PT ;  /* 0x000000160500720c */ /* 0x000fe40003f04070 */
[----:B------:R-:W-:-:S04]  /*0d30*/  SHF.R.S32.HI R21, RZ, 0x1f, R22 ;  /* 0x0000001fff157819 */ /* 0x000fc80000011416 */
[----:B------:R-:W-:Y:S01]  /*0d40*/  ISETP.GT.U32.AND.EX P0, PT, R4, R21, PT, P0 ;  /* 0x000000150400720c */ /* 0x000fe20003f04100 */
[----:B--2---:R1:W-:Y:S04]  /*0d50*/  STG.E desc[UR4][R18.64], R23 ;  /* 0x0000001712007986 */ /* 0x0043e8000c101904 */
[----:B---3--:R1:W-:Y:S04]  /*0d60*/  STG.E desc[UR4][R18.64+0x4], R29 ;  /* 0x0000041d12007986 */ /* 0x0083e8000c101904 */
[----:B----4-:R1:W-:Y:S04]  /*0d70*/  STG.E desc[UR4][R18.64+0x8], R27 ;  /* 0x0000081b12007986 */ /* 0x0103e8000c101904 */
[----:B------:R1:W-:Y:S04]  /*0d80*/  STG.E desc[UR4][R18.64+0xc], R25 ;  /* 0x00000c1912007986 */ /* 0x0003e8000c101904 */
[----:B------:R1:W-:Y:S01]  /*0d90*/  STG.E desc[UR4][R18.64+0x10], R20 ;  /* 0x0000101412007986 */ /* 0x0003e2000c101904 */
[----:B------:R-:W-:Y:S05]  /*0da0*/  @P0 BRA `(.L_x_14) ;  /* 0xfffffffc00900947 */ /* 0x000fea000383ffff */
.L_x_13:
[----:B------:R-:W-:Y:S05]  /*0db0*/  BSYNC.RECONVERGENT B0 ;  /* 0x0000000000007941 */ /* 0x000fea0003800200 */
.L_x_12:
[----:B------:R-:W-:Y:S05]  /*0dc0*/  @P1 EXIT ;  /* 0x000000000000194d */ /* 0x000fea0003800000 */
[----:B------:R-:W2:Y:S02]  /*0dd0*/  LDG.E.64 R4, desc[UR4][R16.64] ;  /* 0x0000000410047981 */ /* 0x000ea4000c1e1b00 */
[----:B--2---:R-:W-:-:S05]  /*0de0*/  IADD3 R6, P0, PT, R4, R3, RZ ;  /* 0x0000000304067210 */ /* 0x004fca0007f1e0ff */
[----:B------:R-:W-:-:S05]  /*0df0*/  IMAD.X R7, R5, 0x1, R2, P0 ;  /* 0x0000000105077824 */ /* 0x000fca00000e0602 */
[----:B------:R0:W-:Y:S04]  /*0e00*/  STG.E.64 desc[UR4][R16.64], R6 ;  /* 0x0000000610007986 */ /* 0x0001e8000c101b04 */
[----:B------:R-:W2:Y:S02]  /*0e10*/  LDG.E.64 R4, desc[UR4][R14.64] ;  /* 0x000000040e047981 */ /* 0x000ea4000c1e1b00 */
[----:B--2---:R-:W-:-:S05]  /*0e20*/  IADD3 R4, P0, PT, R4, -R3, RZ ;  /* 0x8000000304047210 */ /* 0x004fca0007f1e0ff */
[----:B------:R-:W-:-:S05]  /*0e30*/  IMAD.X R5, R5, 0x1, ~R2, P0 ;  /* 0x0000000105057824 */ /* 0x000fca00000e0e02 */
[----:B------:R0:W-:Y:S01]  /*0e40*/  STG.E.64 desc[UR4][R14.64], R4 ;  /* 0x000000040e007986 */ /* 0x0001e2000c101b04 */
[----:B------:R-:W-:Y:S05]  /*0e50*/  BRA `(.L_x_15) ;  /* 0x0000000000087947 */ /* 0x000fea0003800000 */
.L_x_4:
[----:B------:R-:W-:-:S13]  /*0e60*/  ISETP.NE.AND P0, PT, R0, RZ, PT ;  /* 0x000000ff0000720c */ /* 0x000fda0003f05270 */
[----:B------:R-:W-:Y:S05]  /*0e70*/  @P0 EXIT ;  /* 0x000000000000094d */ /* 0x000fea0003800000 */
.L_x_15:
[----:B0-----:R-:W0:Y:S02]  /*0e80*/  LDC.64 R4, c[0x0][0x380] ;  /* 0x0000e000ff047b82 */ /* 0x001e240000000a00 */
[----:B0-----:R-:W2:Y:S02]  /*0e90*/  LDG.E.64 R2, desc[UR4][R4.64] ;  /* 0x0000000404027981 */ /* 0x001ea4000c1e1b00 */
[----:B--2---:R-:W-:-:S05]  /*0ea0*/  IADD3 R2, P0, PT, R2, 0x1, RZ ;  /* 0x0000000102027810 */ /* 0x004fca0007f1e0ff */
[----:B------:R-:W-:-:S05]  /*0eb0*/  IMAD.X R3, RZ, RZ, R3, P0 ;  /* 0x000000ffff037224 */ /* 0x000fca00000e0603 */
[----:B------:R-:W-:Y:S01]  /*0ec0*/  STG.E.64 desc[UR4][R4.64], R2 ;  /* 0x0000000204007986 */ /* 0x000fe2000c101b04 */
[----:B------:R-:W-:Y:S05]  /*0ed0*/  EXIT ;  /* 0x000000000000794d */ /* 0x000fea0003800000 */
.L_x_16:
[----:B------:R-:W-:-:S00]  /*0ee0*/  BRA `(.L_x_16) ;  /* 0xfffffffc00fc7947 */ /* 0x000fc0000383ffff */
[----:B------:R-:W-:-:S00]  /*0ef0*/  NOP ;  /* 0x0000000000007918 */ /* 0x000fc00000000000 */
        /* <DEDUP_REMOVED lines=8> */
.L_x_319:


//--------------------- .text._Z16transfer_buffers8GPU_Data11GPU_Cliques --------------------------
	.section	.text._Z16transfer_buffers8GPU_Data11GPU_Cliques,"ax",@progbits
	.align	128
        .global         _Z16transfer_buffers8GPU_Data11GPU_Cliques
        .type           _Z16transfer_buffers8GPU_Data11GPU_Cliques,@function
        .size           _Z16transfer_buffers8GPU_Data11GPU_Cliques,(.L_x_320 - _Z16transfer_buffers8GPU_Data11GPU_Cliques)
        .other          _Z16transfer_buffers8GPU_Data11GPU_Cliques,@"STO_CUDA_ENTRY STV_DEFAULT"
_Z16transfer_buffers8GPU_Data11GPU_Cliques:
.text._Z16transfer_buffers8GPU_Data11GPU_Cliques:
[----:B------:R-:W-:Y:S08]  /*0000*/  LDC R1, c[0x0][0x37c] ;  /* 0x0000df00ff017b82 */ /* 0x000ff00000000800 */
[----:B------:R-:W0:Y:S01]  /*0010*/  LDC.64 R4, c[0x0][0x380] ;  /* 0x0000e000ff047b82 */ /* 0x000e220000000a00 */
[----:B------:R-:W0:Y:S02]  /*0020*/  LDCU.64 UR8, c[0x0][0x358] ;  /* 0x00006b00ff0877ac */ /* 0x000e240008000a00 */
[----:B0-----:R-:W2:Y:S05]  /*0030*/  LDG.E R4, desc[UR8][R4.64] ;  /* 0x0000000804047981 */ /* 0x001eaa000c1e1900 */
[----:B------:R-:W0:Y:S01]  /*0040*/  S2UR UR4, SR_CTAID.X ;  /* 0x00000000000479c3 */ /* 0x000e220000002500 */
[----:B------:R-:W0:Y:S07]  /*0050*/  S2R R7, SR_TID.X ;  /* 0x0000000000077919 */ /* 0x000e2e0000002100 */
[----:B------:R-:W0:Y:S02]  /*0060*/  LDC R0, c[0x0][0x360] ;  /* 0x0000d800ff007b82 */ /* 0x000e240000000800 */
[----:B0-----:R-:W-:-:S05]  /*0070*/  IMAD R0, R0, UR4, R7 ;  /* 0x0000000400007c24 */ /* 0x001fca000f8e0207 */
[----:B------:R-:W-:Y:S02]  /*0080*/  SHF.R.S32.HI R3, RZ, 0x1f, R0 ;  /* 0x0000001fff037819 */ /* 0x000fe40000011400 */
[----:B--2---:R-:W-:-:S04]  /*0090*/  LOP3.LUT R2, R4, 0x1, RZ, 0xc0, !PT ;  /* 0x0000000104027812 */ /* 0x004fc800078ec0ff */
[----:B------:R-:W-:Y:S02]  /*00a0*/  ISETP.NE.U32.AND P0, PT, R2, 0x1, PT ;  /* 0x000000010200780c */ /* 0x000fe40003f05070 */
[----:B------:R-:W-:Y:S02]  /*00b0*/  LEA.HI R2, R3, R0, RZ, 0x5 ;  /* 0x0000000003027211 */ /* 0x000fe400078f28ff */
[----:B------:R-:W-:Y:S02]  /*00c0*/  ISETP.NE.U32.AND.EX P0, PT, RZ, RZ, PT, P0 ;  /* 0x000000ffff00720c */ /* 0x000fe40003f05100 */
[----:B------:R-:W-:-:S11]  /*00d0*/  SHF.R.S32.HI R2, RZ, 0x5, R2 ;  /* 0x00000005ff027819 */ /* 0x000fd60000011402 */
[----:B------:R-:W-:Y:S05]  /*00e0*/  @P0 BRA `(.L_x_17) ;  /* 0x0000000000100947 */ /* 0x000fea0003800000 */
[----:B------:R-:W3:Y:S01]  /*00f0*/  LDCU.64 UR6, c[0x0][0x3a0] ;  /* 0x00007400ff0677ac */ /* 0x000ee20008000a00 */
[----:B------:R-:W4:Y:S01]  /*0100*/  LDCU.64 UR4, c[0x0][0x3a8] ;  /* 0x00007500ff0477ac */ /* 0x000f220008000a00 */
[----:B------:R-:W0:Y:S01]  /*0110*/  LDCU.64 UR10, c[0x0][0x3b0] ;  /* 0x00007600ff0a77ac */ /* 0x000e220008000a00 */
[----:B------:R-:W-:Y:S05]  /*0120*/  BRA `(.L_x_18) ;  /* 0x00000000000c7947 */ /* 0x000fea0003800000 */
.L_x_17:
[----:B------:R-:W0:Y:S01]  /*0130*/  LDCU.64 UR6, c[0x0][0x388] ;  /* 0x00007100ff0677ac */ /* 0x000e220008000a00 */
[----:B------:R-:W1:Y:S01]  /*0140*/  LDCU.64 UR4, c[0x0][0x390] ;  /* 0x00007200ff0477ac */ /* 0x000e620008000a00 */
[----:B------:R-:W2:Y:S02]  /*0150*/  LDCU.64 UR10, c[0x0][0x398] ;  /* 0x00007300ff0a77ac */ /* 0x000ea40008000a00 */
.L_x_18:
[----:B------:R-:W-:Y:S01]  /*0160*/  ISETP.NE.AND P0, PT, R7, RZ, PT ;  /* 0x000000ff0700720c */ /* 0x000fe20003f05270 */
[----:B0--3--:R-:W-:Y:S01]  /*0170*/  IMAD.U32 R12, RZ, RZ, UR6 ;  /* 0x00000006ff0c7e24 */ /* 0x009fe2000f8e00ff */
[----:B------:R-:W-:Y:S01]  /*0180*/  BSSY.RECONVERGENT B0, `(.L_x_19) ;  /* 0x00000aa000007945 */ /* 0x000fe20003800200 */
[----:B------:R-:W-:Y:S02]  /*0190*/  IMAD.U32 R13, RZ, RZ, UR7 ;  /* 0x00000007ff0d7e24 */ /* 0x000fe4000f8e00ff */
[----:B-1--4-:R-:W-:Y:S02]  /*01a0*/  IMAD.U32 R10, RZ, RZ, UR4 ;  /* 0x00000004ff0a7e24 */ /* 0x012fe4000f8e00ff */
[----:B------:R-:W-:-:S06]  /*01b0*/  IMAD.U32 R11, RZ, RZ, UR5 ;  /* 0x00000005ff0b7e24 */ /* 0x000fcc000f8e00ff */
[----:B------:R-:W-:Y:S05]  /*01c0*/  @P0 BRA `(.L_x_20) ;  /* 0x0000000800940947 */ /* 0x000fea0003800000 */
[----:B------:R-:W0:Y:S01]  /*01d0*/  S2UR UR5, SR_CgaCtaId ;  /* 0x00000000000579c3 */ /* 0x000e220000008800 */
[----:B------:R-:W-:Y:S01]  /*01e0*/  UMOV UR4, 0x400 ;  /* 0x0000040000047882 */ /* 0x000fe20000000000 */
[----:B------:R-:W-:Y:S02]  /*01f0*/  IMAD.MOV.U32 R3, RZ, RZ, RZ ;  /* 0x000000ffff037224 */ /* 0x000fe400078e00ff */
[----:B------:R-:W-:Y:S02]  /*0200*/  IMAD.MOV.U32 R15, RZ, RZ, RZ ;  /* 0x000000ffff0f7224 */ /* 0x000fe400078e00ff */
[----:B------:R-:W-:Y:S02]  /*0210*/  IMAD.MOV.U32 R17, RZ, RZ, RZ ;  /* 0x000000ffff117224 */ /* 0x000fe400078e00ff */
[----:B------:R-:W1:Y:S08]  /*0220*/  LDC.64 R6, c[0x0][0x3d0] ;  /* 0x0000f400ff067b82 */ /* 0x000e700000000a00 */
[----:B------:R-:W3:Y:S01]  /*0230*/  LDC.64 R4, c[0x0][0x3d8] ;  /* 0x0000f600ff047b82 */ /* 0x000ee20000000a00 */
[----:B0-----:R-:W-:-:S09]  /*0240*/  ULEA UR4, UR5, UR4, 0x18 ;  /* 0x0000000405047291 */ /* 0x001fd2000f8ec0ff */
[----:B------:R-:W-:Y:S04]  /*0250*/  STS [UR4+0x64], RZ ;  /* 0x000064ffff007988 */ /* 0x000fe80008000804 */
[----:B------:R-:W-:Y:S01]  /*0260*/  STS [UR4+0x68], RZ ;  /* 0x000068ffff007988 */ /* 0x000fe20008000804 */
.L_x_22:
[----:B-1----:R-:W-:-:S05]  /*0270*/  IMAD.WIDE.U32 R8, R17, 0x8, R6 ;  /* 0x0000000811087825 */ /* 0x002fca00078e0006 */
[----:B------:R-:W4:Y:S01]  /*0280*/  LDG.E.64 R20, desc[UR8][R8.64] ;  /* 0x0000000808147981 */ /* 0x000f22000c1e1b00 */
[----:B------:R-:W-:Y:S01]  /*0290*/  IMAD.MOV.U32 R16, RZ, RZ, R17 ;  /* 0x000000ffff107224 */ /* 0x000fe200078e0011 */
[----:B----4-:R-:W-:-:S04]  /*02a0*/  IADD3 R14, P1, PT, R15, R20, RZ ;  /* 0x000000140f0e7210 */ /* 0x010fc80007f3e0ff */
[----:B------:R-:W-:Y:S02]  /*02b0*/  ISETP.GE.U32.AND P0, PT, R14, 0xe60, PT ;  /* 0x00000e600e00780c */ /* 0x000fe40003f06070 */
[----:B------:R-:W-:-:S04]  /*02c0*/  LEA.HI.X.SX32 R14, R15, R21, 0x1, P1 ;  /* 0x000000150f0e7211 */ /* 0x000fc800008f0eff */
[----:B------:R-:W-:-:S13]  /*02d0*/  ISETP.GE.U32.AND.EX P0, PT, R14, RZ, PT, P0 ;  /* 0x000000ff0e00720c */ /* 0x000fda0003f06100 */
[----:B0-----:R-:W-:Y:S05]  /*02e0*/  @P0 BRA `(.L_x_21) ;  /* 0x0000000800240947 */ /* 0x001fea0003800000 */
[----:B------:R-:W-:-:S05]  /*02f0*/  IMAD R14, R17, 0x1f4, RZ ;  /* 0x000001f4110e7824 */ /* 0x000fca00078e02ff */
[----:B------:R-:W-:-:S05]  /*0300*/  IADD3 R16, P0, PT, R20, R14, RZ ;  /* 0x0000000e14107210 */ /* 0x000fca0007f1e0ff */
[----:B------:R-:W-:Y:S01]  /*0310*/  IMAD.X R18, RZ, RZ, R21, P0 ;  /* 0x000000ffff127224 */ /* 0x000fe200000e0615 */
[----:B---3--:R-:W-:-:S04]  /*0320*/  LEA R22, P0, R16, R4, 0x3 ;  /* 0x0000000410167211 */ /* 0x008fc800078018ff */
[----:B------:R-:W-:Y:S02]  /*0330*/  LEA.HI.X R23, R16, R5, R18, 0x3, P0 ;  /* 0x0000000510177211 */ /* 0x000fe400000f1c12 */
[----:B------:R-:W3:Y:S04]  /*0340*/  LDG.E.64 R18, desc[UR8][R8.64+0x8] ;  /* 0x0000080808127981 */ /* 0x000ee8000c1e1b00 */
[----:B------:R-:W4:Y:S01]  /*0350*/  LDG.E R22, desc[UR8][R22.64] ;  /* 0x0000000816167981 */ /* 0x000f22000c1e1900 */
[----:B------:R-:W0:Y:S01]  /*0360*/  S2UR UR5, SR_CgaCtaId ;  /* 0x00000000000579c3 */ /* 0x000e220000008800 */
[----:B------:R-:W-:Y:S01]  /*0370*/  IMAD.IADD R15, R15, 0x1, R20 ;  /* 0x000000010f0f7824 */ /* 0x000fe200078e0214 */
[----:B------:R-:W-:Y:S02]  /*0380*/  UMOV UR4, 0x400 ;  /* 0x0000040000047882 */ /* 0x000fe40000000000 */
[----:B0-----:R-:W-:-:S09]  /*0390*/  ULEA UR4, UR5, UR4, 0x18 ;  /* 0x0000000405047291 */ /* 0x001fd2000f8ec0ff */
[----:B------:R0:W-:Y:S01]  /*03a0*/  STS [UR4+0x64], R15 ;  /* 0x0000640fff007988 */ /* 0x0001e20008000804 */
[----:B---3--:R-:W-:-:S04]  /*03b0*/  IADD3 R16, P1, PT, R15, R18, RZ ;  /* 0x000000120f107210 */ /* 0x008fc80007f3e0ff */
[----:B------:R-:W-:Y:S02]  /*03c0*/  ISETP.GT.U32.AND P0, PT, R16, 0xe5f, PT ;  /* 0x00000e5f1000780c */ /* 0x000fe40003f04070 */
[----:B------:R-:W-:-:S04]  /*03d0*/  LEA.HI.X.SX32 R16, R15, R19, 0x1, P1 ;  /* 0x000000130f107211 */ /* 0x000fc800008f0eff */
[----:B------:R-:W-:Y:S01]  /*03e0*/  ISETP.GT.U32.AND.EX P0, PT, R16, RZ, PT, P0 ;  /* 0x000000ff1000720c */ /* 0x000fe20003f04100 */
[----:B----4-:R-:W-:Y:S02]  /*03f0*/  IMAD.IADD R3, R3, 0x1, R22 ;  /* 0x0000000103037824 */ /* 0x010fe400078e0216 */
[----:B------:R-:W-:-:S03]  /*0400*/  VIADD R16, R17, 0x1 ;  /* 0x0000000111107836 */ /* 0x000fc60000000000 */
[----:B------:R0:W-:Y:S07]  /*0410*/  STS [UR4+0x68], R3 ;  /* 0x00006803ff007988 */ /* 0x0001ee0008000804 */
[----:B------:R-:W-:Y:S05]  /*0420*/  @P0 BRA `(.L_x_21) ;  /* 0x0000000400d40947 */ /* 0x000fea0003800000 */
[----:B------:R-:W-:-:S05]  /*0430*/  VIADD R21, R14, 0x1f4 ;  /* 0x000001f40e157836 */ /* 0x000fca0000000000 */
[----:B------:R-:W-:-:S05]  /*0440*/  IADD3 R21, P0, PT, R18, R21, RZ ;  /* 0x0000001512157210 */ /* 0x000fca0007f1e0ff */
[----:B------:R-:W-:Y:S01]  /*0450*/  IMAD.X R16, RZ, RZ, R19, P0 ;  /* 0x000000ffff107224 */ /* 0x000fe200000e0613 */
[----:B------:R-:W-:-:S04]  /*0460*/  LEA R22, P0, R21, R4, 0x3 ;  /* 0x0000000415167211 */ /* 0x000fc800078018ff */
[----:B------:R-:W-:Y:S02]  /*0470*/  LEA.HI.X R23, R21, R5, R16, 0x3, P0 ;  /* 0x0000000515177211 */ /* 0x000fe400000f1c10 */
[----:B------:R-:W3:Y:S04]  /*0480*/  LDG.E.64 R20, desc[UR8][R8.64+0x10] ;  /* 0x0000100808147981 */ /* 0x000ee8000c1e1b00 */
[----:B------:R-:W4:Y:S01]  /*0490*/  LDG.E R22, desc[UR8][R22.64] ;  /* 0x0000000816167981 */ /* 0x000f22000c1e1900 */
[----:B0-----:R-:W-:-:S05]  /*04a0*/  IMAD.IADD R15, R15, 0x1, R18 ;  /* 0x000000010f0f7824 */ /* 0x001fca00078e0212 */
        /* <DEDUP_REMOVED lines=16> */
[----:B-1----:R-:W-:-:S05]  /*05b0*/  IMAD.IADD R15, R15, 0x1, R20 ;  /* 0x000000010f0f7824 */ /* 0x002fca00078e0214 */
        /* <DEDUP_REMOVED lines=60> */
[----:B------:R-:W-:Y:S01]  /*0980*/  VIADD R19, R14, 0xbb8 ;  /* 0x00000bb80e137836 */ /* 0x000fe20000000000 */
[----:B------:R-:W3:Y:S04]  /*0990*/  LDG.E.64 R8, desc[UR8][R8.64+0x38] ;  /* 0x0000380808087981 */ /* 0x000ee8000c1e1b00 */
[----:B------:R-:W-:-:S05]  /*09a0*/  IADD3 R19, P0, PT, R20, R19, RZ ;  /* 0x0000001314137210 */ /* 0x000fca0007f1e0ff */
[----:B------:R-:W-:Y:S01]  /*09b0*/  IMAD.X R16, RZ, RZ, R21, P0 ;  /* 0x000000ffff107224 */ /* 0x000fe200000e0615 */
[----:B------:R-:W-:-:S04]  /*09c0*/  LEA R18, P0, R19, R4, 0x3 ;  /* 0x0000000413127211 */ /* 0x000fc800078018ff */
[----:B------:R-:W-:-:S05]  /*09d0*/  LEA.HI.X R19, R19, R5, R16, 0x3, P0 ;  /* 0x0000000513137211 */ /* 0x000fca00000f1c10 */
[----:B------:R-:W4:Y:S01]  /*09e0*/  LDG.E R18, desc[UR8][R18.64] ;  /* 0x0000000812127981 */ /* 0x000f22000c1e1900 */
[----:B0-----:R-:W-:-:S05]  /*09f0*/  IMAD.IADD R15, R15, 0x1, R20 ;  /* 0x000000010f0f7824 */ /* 0x001fca00078e0214 */
[----:B------:R0:W-:Y:S01]  /*0a00*/  STS [UR4+0x64], R15 ;  /* 0x0000640fff007988 */ /* 0x0001e20008000804 */
[----:B---3--:R-:W-:-:S04]  /*0a10*/  IADD3 R16, P1, PT, R15, R8, RZ ;  /* 0x000000080f107210 */ /* 0x008fc80007f3e0ff */
[----:B------:R-:W-:Y:S02]  /*0a20*/  ISETP.GT.U32.AND P0, PT, R16, 0xe5f, PT ;  /* 0x00000e5f1000780c */ /* 0x000fe40003f04070 */
[----:B------:R-:W-:-:S04]  /*0a30*/  LEA.HI.X.SX32 R16, R15, R9, 0x1, P1 ;  /* 0x000000090f107211 */ /* 0x000fc800008f0eff */
[----:B------:R-:W-:Y:S01]  /*0a40*/  ISETP.GT.U32.AND.EX P0, PT, R16, RZ, PT, P0 ;  /* 0x000000ff1000720c */ /* 0x000fe20003f04100 */
[----:B------:R-:W-:Y:S02]  /*0a50*/  VIADD R16, R17, 0x7 ;  /* 0x0000000711107836 */ /* 0x000fe40000000000 */
[----:B----4-:R-:W-:-:S05]  /*0a60*/  IMAD.IADD R3, R3, 0x1, R18 ;  /* 0x0000000103037824 */ /* 0x010fca00078e0212 */
[----:B------:R0:W-:Y:S05]  /*0a70*/  STS [UR4+0x68], R3 ;  /* 0x00006803ff007988 */ /* 0x0001ea0008000804 */
[----:B------:R-:W-:Y:S05]  /*0a80*/  @P0 BRA `(.L_x_21) ;  /* 0x00000000003c0947 */ /* 0x000fea0003800000 */
[----:B------:R-:W-:-:S05]  /*0a90*/  VIADD R19, R14, 0xdac ;  /* 0x00000dac0e137836 */ /* 0x000fca0000000000 */
[----:B------:R-:W-:-:S05]  /*0aa0*/  IADD3 R19, P0, PT, R8, R19, RZ ;  /* 0x0000001308137210 */ /* 0x000fca0007f1e0ff */
[----:B------:R-:W-:Y:S01]  /*0ab0*/  IMAD.X R14, RZ, RZ, R9, P0 ;  /* 0x000000ffff0e7224 */ /* 0x000fe200000e0609 */
[----:B------:R-:W-:-:S04]  /*0ac0*/  LEA R18, P0, R19, R4, 0x3 ;  /* 0x0000000413127211 */ /* 0x000fc800078018ff */
[----:B------:R-:W-:-:S05]  /*0ad0*/  LEA.HI.X R19, R19, R5, R14, 0x3, P0 ;  /* 0x0000000513137211 */ /* 0x000fca00000f1c0e */
[----:B------:R-:W3:Y:S01]  /*0ae0*/  LDG.E R18, desc[UR8][R18.64] ;  /* 0x0000000812127981 */ /* 0x000ee2000c1e1900 */
[----:B------:R-:W-:Y:S02]  /*0af0*/  VIADD R17, R17, 0x8 ;  /* 0x0000000811117836 */ /* 0x000fe40000000000 */
[----:B0-----:R-:W-:-:S03]  /*0b00*/  IMAD.IADD R15, R15, 0x1, R8 ;  /* 0x000000010f0f7824 */ /* 0x001fc600078e0208 */
[----:B------:R-:W-:Y:S02]  /*0b10*/  ISETP.NE.AND P0, PT, R17, 0x58, PT ;  /* 0x000000581100780c */ /* 0x000fe40003f05270 */
[----:B------:R0:W-:Y:S01]  /*0b20*/  STS [UR4+0x64], R15 ;  /* 0x0000640fff007988 */ /* 0x0001e20008000804 */
[----:B---3--:R-:W-:-:S05]  /*0b30*/  IMAD.IADD R3, R3, 0x1, R18 ;  /* 0x0000000103037824 */ /* 0x008fca00078e0212 */
[----:B------:R0:W-:Y:S05]  /*0b40*/  STS [UR4+0x68], R3 ;  /* 0x00006803ff007988 */ /* 0x0001ea0008000804 */
[----:B------:R-:W-:Y:S05]  /*0b50*/  @P0 BRA `(.L_x_22) ;  /* 0xfffffff400c40947 */ /* 0x000fea000383ffff */
[----:B------:R-:W1:Y:S01]  /*0b60*/  LDS R16, [UR4+0x60] ;  /* 0x00006004ff107984 */ /* 0x000e620008000800 */
[----:B------:R-:W-:Y:S05]  /*0b70*/  BRA `(.L_x_23) ;  /* 0x0000000000107947 */ /* 0x000fea0003800000 */
.L_x_21:
[----:B------:R-:W4:Y:S01]  /*0b80*/  S2UR UR5, SR_CgaCtaId ;  /* 0x00000000000579c3 */ /* 0x000f220000008800 */
[----:B------:R-:W-:Y:S02]  /*0b90*/  UMOV UR4, 0x400 ;  /* 0x0000040000047882 */ /* 0x000fe40000000000 */
[----:B----4-:R-:W-:-:S09]  /*0ba0*/  ULEA UR4, UR5, UR4, 0x18 ;  /* 0x0000000405047291 */ /* 0x010fd2000f8ec0ff */
[----:B------:R4:W-:Y:S03]  /*0bb0*/  STS [UR4+0x60], R16 ;  /* 0x00006010ff007988 */ /* 0x0009e60008000804 */
.L_x_23:
[----:B---3--:R-:W3:Y:S01]  /*0bc0*/  LDC.64 R4, c[0x0][0x3d8] ;  /* 0x0000f600ff047b82 */ /* 0x008ee20000000a00 */
[----:B01----:R-:W-:-:S04]  /*0bd0*/  IMAD R15, R16, 0x1f4, -R15 ;  /* 0x000001f4100f7824 */ /* 0x003fc800078e0a0f */
[----:B---3--:R-:W-:-:S06]  /*0be0*/  IMAD.WIDE R4, R15, 0x8, R4 ;  /* 0x000000080f047825 */ /* 0x008fcc00078e0204 */
[----:B------:R-:W3:Y:S02]  /*0bf0*/  LDG.E R4, desc[UR8][R4.64+0x7300] ;  /* 0x0073000804047981 */ /* 0x000ee4000c1e1900 */
[----:B---3--:R-:W-:-:S05]  /*0c00*/  IMAD.IADD R3, R4, 0x1, R3 ;  /* 0x0000000104037824 */ /* 0x008fca00078e0203 */
[----:B------:R0:W-:Y:S02]  /*0c10*/  STS [UR4+0x6c], R3 ;  /* 0x00006c03ff007988 */ /* 0x0001e40008000804 */
.L_x_20:
[----:B--2---:R-:W-:Y:S05]  /*0c20*/  BSYNC.RECONVERGENT B0 ;  /* 0x0000000000007941 */ /* 0x004fea0003800200 */
.L_x_19:
[----:B------:R-:W1:Y:S01]  /*0c30*/  S2UR UR5, SR_CgaCtaId ;  /* 0x00000000000579c3 */ /* 0x000e620000008800 */
[----:B0-----:R-:W-:Y:S01]  /*0c40*/  LEA.HI R3, R2, R2, RZ, 0x2 ;  /* 0x0000000202037211 */ /* 0x001fe200078f10ff */
[----:B------:R-:W-:Y:S01]  /*0c50*/  UMOV UR4, 0x400 ;  /* 0x0000040000047882 */ /* 0x000fe20000000000 */
[----:B------:R-:W0:Y:S01]  /*0c60*/  LDCU.64 UR14, c[0x0][0x3d8] ;  /* 0x00007b00ff0e77ac */ /* 0x000e220008000a00 */
[----:B------:R-:W-:Y:S01]  /*0c70*/  BSSY.RECONVERGENT B0, `(.L_x_24) ;  /* 0x00000d3000007945 */ /* 0x000fe20003800200 */
[----:B------:R-:W-:-:S03]  /*0c80*/  LOP3.LUT R5, R3, 0xfffffffc, RZ, 0xc0, !PT ;  /* 0xfffffffc03057812 */ /* 0x000fc600078ec0ff */
[----:B------:R-:W-:Y:S01]  /*0c90*/  BAR.SYNC.DEFER_BLOCKING 0x0 ;  /* 0x0000000000007b1d */ /* 0x000fe20000010000 */
[----:B------:R-:W-:Y:S01]  /*0ca0*/  LOP3.LUT P0, R3, R0, 0x1f, RZ, 0xc0, !PT ;  /* 0x0000001f00037812 */ /* 0x000fe2000780c0ff */
[----:B------:R-:W-:-:S04]  /*0cb0*/  IMAD.IADD R5, R2, 0x1, -R5 ;  /* 0x0000000102057824 */ /* 0x000fc800078e0a05 */
[----:B------:R-:W2:Y:S01]  /*0cc0*/  LDCU.64 UR16, c[0x0][0x3d8] ;  /* 0x00007b00ff1077ac */ /* 0x000ea20008000a00 */
[----:B------:R-:W3:Y:S01]  /*0cd0*/  LDCU.64 UR12, c[0x0][0x468] ;  /* 0x00008d00ff0c77ac */ /* 0x000ee20008000a00 */
[----:B------:R-:W0:Y:S01]  /*0ce0*/  LDCU.64 UR18, c[0x0][0x468] ;  /* 0x00008d00ff1277ac */ /* 0x000e220008000a00 */
[----:B-1----:R-:W-:-:S06]  /*0cf0*/  ULEA UR4, UR5, UR4, 0x18 ;  /* 0x0000000405047291 */ /* 0x002fcc000f8ec0ff */
[C---:B------:R-:W-:Y:S02]  /*0d00*/  LEA R4, R5.reuse, UR4, 0x3 ;  /* 0x0000000405047c11 */ /* 0x040fe4000f8e18ff */
[----:B------:R-:W-:Y:S01]  /*0d10*/  LEA R5, R5, UR4, 0x2 ;  /* 0x0000000405057c11 */ /* 0x000fe2000f8e10ff */
[----:B--23--:R-:W-:Y:S06]  /*0d20*/  @P0 BRA `(.L_x_25) ;  /* 0x0000000c001c0947 */ /* 0x00cfec0003800000 */
[----:B------:R-:W-:Y:S01]  /*0d30*/  IMAD.MOV.U32 R8, RZ, RZ, 0x1 ;  /* 0x00000001ff087424 */ /* 0x000fe200078e00ff */
[----:B------:R1:W-:Y:S01]  /*0d40*/  STS.64 [R4], RZ ;  /* 0x000000ff04007388 */ /* 0x0003e20000000a00 */
[----:B------:R-:W-:-:S03]  /*0d50*/  SHF.R.S32.HI R6, RZ, 0x5, R0 ;  /* 0x00000005ff067819 */ /* 0x000fc60000011400 */
[----:B------:R1:W-:Y:S01]  /*0d60*/  STS [R5+0x20], R8 ;  /* 0x0000200805007388 */ /* 0x0003e20000000800 */
[----:B------:R-:W-:-:S03]  /*0d70*/  ISETP.GE.AND P0, PT, R6, 0x1, PT ;  /* 0x000000010600780c */ /* 0x000fc60003f06270 */
[----:B------:R1:W-:Y:S04]  /*0d80*/  STS.64 [R4+0x30], RZ ;  /* 0x000030ff04007388 */ /* 0x0003e80000000a00 */
[----:B------:R1:W-:Y:S06]  /*0d90*/  STS [R5+0x50], R8 ;  /* 0x0000500805007388 */ /* 0x0003ec0000000800 */
[----:B------:R-:W-:Y:S05]  /*0da0*/  @!P0 BRA `(.L_x_25) ;  /* 0x0000000800fc8947 */ /* 0x000fea0003800000 */
[----:B------:R-:W-:Y:S01]  /*0db0*/  ISETP.GE.U32.AND P0, PT, R6, 0x4, PT ;  /* 0x000000040600780c */ /* 0x000fe20003f06070 */
[----:B------:R-:W-:Y:S01]  /*0dc0*/  BSSY.RECONVERGENT B1, `(.L_x_26) ;  /* 0x000008f000017945 */ /* 0x000fe20003800200 */
[----:B------:R-:W-:Y:S01]  /*0dd0*/  IMAD.MOV.U32 R9, RZ, RZ, RZ ;  /* 0x000000ffff097224 */ /* 0x000fe200078e00ff */
[----:B------:R-:W-:Y:S01]  /*0de0*/  CS2R R24, SRZ ;  /* 0x0000000000187805 */ /* 0x000fe2000001ff00 */
[----:B------:R-:W-:Y:S02]  /*0df0*/  IMAD.MOV.U32 R18, RZ, RZ, 0x1 ;  /* 0x00000001ff127424 */ /* 0x000fe400078e00ff */
[----:B------:R-:W-:Y:S02]  /*0e00*/  IMAD.MOV.U32 R20, RZ, RZ, RZ ;  /* 0x000000ffff147224 */ /* 0x000fe400078e00ff */
[----:B------:R-:W-:Y:S02]  /*0e10*/  IMAD.MOV.U32 R19, RZ, RZ, RZ ;  /* 0x000000ffff137224 */ /* 0x000fe400078e00ff */
[----:B------:R-:W-:-:S03]  /*0e20*/  IMAD.MOV.U32 R21, RZ, RZ, 0x1 ;  /* 0x00000001ff157424 */ /* 0x000fc600078e00ff */
[----:B------:R-:W-:Y:S05]  /*0e30*/  @!P0 BRA `(.L_x_27) ;  /* 0x00000008001c8947 */ /* 0x000fea0003800000 */
[----:B------:R-:W2:Y:S01]  /*0e40*/  LDCU.64 UR6, c[0x0][0x460] ;  /* 0x00008c00ff0677ac */ /* 0x000ea20008000a00 */
[----:B------:R-:W-:Y:S01]  /*0e50*/  LOP3.LUT R6, R6, 0x7ffffffc, RZ, 0xc0, !PT ;  /* 0x7ffffffc06067812 */ /* 0x000fe200078ec0ff */
[----:B------:R-:W-:Y:S01]  /*0e60*/  BSSY.RECONVERGENT B2, `(.L_x_28) ;  /* 0x0000082000027945 */ /* 0x000fe20003800200 */
[----:B------:R-:W-:Y:S01]  /*0e70*/  IMAD.MOV.U32 R18, RZ, RZ, 0x1 ;  /* 0x00000001ff127424 */ /* 0x000fe200078e00ff */
[----:B------:R-:W3:Y:S01]  /*0e80*/  LDCU.64 UR4, c[0x0][0x3d0] ;  /* 0x00007a00ff0477ac */ /* 0x000ee20008000a00 */
[----:B-1----:R-:W-:Y:S01]  /*0e90*/  IMAD.MOV.U32 R8, RZ, RZ, 0x5dc ;  /* 0x000005dcff087424 */ /* 0x002fe200078e00ff */
[----:B------:R-:W-:Y:S01]  /*0ea0*/  CS2R R24, SRZ ;  /* 0x0000000000187805 */ /* 0x000fe2000001ff00 */
[----:B------:R-:W-:Y:S02]  /*0eb0*/  IMAD.MOV.U32 R9, RZ, RZ, RZ ;  /* 0x000000ffff097224 */ /* 0x000fe400078e00ff */
[----:B------:R-:W-:Y:S02]  /*0ec0*/  IMAD.MOV.U32 R28, RZ, RZ, 0x3e8 ;  /* 0x000003e8ff1c7424 */ /* 0x000fe400078e00ff */
[----:B------:R-:W-:-:S02]  /*0ed0*/  IMAD.MOV.U32 R29, RZ, RZ, RZ ;  /* 0x000000ffff1d7224 */ /* 0x000fc400078e00ff */
[----:B------:R-:W-:Y:S02]  /*0ee0*/  IMAD.MOV.U32 R32, RZ, RZ, 0x1f4 ;  /* 0x000001f4ff207424 */ /* 0x000fe400078e00ff */
[----:B------:R-:W-:Y:S02]  /*0ef0*/  IMAD.MOV.U32 R33, RZ, RZ, RZ ;  /* 0x000000ffff217224 */ /* 0x000fe400078e00ff */
[----:B------:R-:W-:Y:S01]  /*0f00*/  IMAD.MOV.U32 R34, RZ, RZ, RZ ;  /* 0x000000ffff227224 */ /* 0x000fe200078e00ff */
[----:B--2---:R-:W-:Y:S01]  /*0f10*/  UIADD3 UR6, UP0, UPT, UR6, 0x10, URZ ;  /* 0x0000001006067890 */ /* 0x004fe2000ff1e0ff */
[----:B------:R-:W-:Y:S02]  /*0f20*/  IMAD.MOV.U32 R7, RZ, RZ, RZ ;  /* 0x000000ffff077224 */ /* 0x000fe400078e00ff */
[----:B------:R-:W-:Y:S01]  /*0f30*/  IMAD.MOV.U32 R20, RZ, RZ, RZ ;  /* 0x000000ffff147224 */ /* 0x000fe200078e00ff */
[----:B---3--:R-:W-:Y:S01]  /*0f40*/  UIADD3 UR4, UP1, UPT, UR4, 0x10, URZ ;  /* 0x0000001004047890 */ /* 0x008fe2000ff3e0ff */
[----:B------:R-:W-:Y:S01]  /*0f50*/  IMAD.MOV.U32 R19, RZ, RZ, RZ ;  /* 0x000000ffff137224 */ /* 0x000fe200078e00ff */
[----:B------:R-:W-:Y:S01]  /*0f60*/  UIADD3.X UR7, UPT, UPT, URZ, UR7, URZ, UP0, !UPT ;  /* 0x00000007ff077290 */ /* 0x000fe200087fe4ff */
[----:B------:R-:W-:Y:S01]  /*0f70*/  IMAD.MOV R6, RZ, RZ, -R6 ;  /* 0x000000ffff067224 */ /* 0x000fe200078e0a06 */
[----:B------:R-:W-:Y:S01]  /*0f80*/  UIADD3.X UR5, UPT, UPT, URZ, UR5, URZ, UP1, !UPT ;  /* 0x00000005ff057290 */ /* 0x000fe20008ffe4ff */
[----:B------:R-:W-:-:S02]  /*0f90*/  IMAD.U32 R26, RZ, RZ, UR6 ;  /* 0x00000006ff1a7e24 */ /* 0x000fc4000f8e00ff */
[----:B------:R-:W-:Y:S02]  /*0fa0*/  IMAD.U32 R14, RZ, RZ, UR4 ;  /* 0x00000004ff0e7e24 */ /* 0x000fe4000f8e00ff */
[----:B------:R-:W-:Y:S02]  /*0fb0*/  IMAD.U32 R27, RZ, RZ, UR7 ;  /* 0x00000007ff1b7e24 */ /* 0x000fe4000f8e00ff */
[----:B------:R-:W-:-:S07]  /*0fc0*/  IMAD.U32 R15, RZ, RZ, UR5 ;  /* 0x00000005ff0f7e24 */ /* 0x000fce000f8e00ff */
.L_x_29:
[----:B------:R-:W2:Y:S02]  /*0fd0*/  LDG.E.64 R30, desc[UR8][R14.64+-0x10] ;  /* 0xfffff0080e1e7981 */ /* 0x000ea4000c1e1b00 */
[----:B--2---:R-:W-:-:S05]  /*0fe0*/  IADD3 R17, P0, PT, R30, R34, RZ ;  /* 0x000000221e117210 */ /* 0x004fca0007f1e0ff */
[----:B------:R-:W-:Y:S01]  /*0ff0*/  IMAD.X R22, R31, 0x1, R7, P0 ;  /* 0x000000011f167824 */ /* 0x000fe200000e0607 */
[----:B0---4-:R-:W-:-:S04]  /*1000*/  LEA R16, P0, R17, UR14, 0x3 ;  /* 0x0000000e11107c11 */ /* 0x011fc8000f8018ff */
[----:B------:R-:W-:-:S05]  /*1010*/  LEA.HI.X R17, R17, UR15, R22, 0x3, P0 ;  /* 0x0000000f11117c11 */ /* 0x000fca00080f1c16 */
[----:B------:R0:W2:Y:S02]  /*1020*/  LDG.E.64 R22, desc[UR8][R16.64] ;  /* 0x0000000810167981 */ /* 0x0000a4000c1e1b00 */
[----:B0-----:R-:W-:Y:S02]  /*1030*/  IMAD.MOV.U32 R16, RZ, RZ, R26 ;  /* 0x000000ffff107224 */ /* 0x001fe400078e001a */
[----:B------:R-:W-:-:S05]  /*1040*/  IMAD.MOV.U32 R17, RZ, RZ, R27 ;  /* 0x000000ffff117224 */ /* 0x000fca00078e001b */
[----:B------:R-:W3:Y:S01]  /*1050*/  LDG.E.64 R36, desc[UR8][R16.64+-0x10] ;  /* 0xfffff00810247981 */ /* 0x000ee2000c1e1b00 */
[----:B------:R-:W-:Y:S01]  /*1060*/  IMAD.IADD R30, R30, 0x1, R21 ;  /* 0x000000011e1e7824 */ /* 0x000fe200078e0215 */
[----:B--2---:R-:W-:-:S05]  /*1070*/  IADD3 R22, P0, PT, R22, R24, RZ ;  /* 0x0000001816167210 */ /* 0x004fca0007f1e0ff */
[----:B------:R-:W-:Y:S01]  /*1080*/  IMAD.X R23, R23, 0x1, R25, P0 ;  /* 0x0000000117177824 */ /* 0x000fe200000e0619 */
[----:B---3--:R-:W-:-:S05]  /*1090*/  IADD3 R21, P0, PT, R36, R34, RZ ;  /* 0x0000002224157210 */ /* 0x008fca0007f1e0ff */
[----:B------:R-:W-:Y:S01]  /*10a0*/  IMAD.X R26, R37, 0x1, R7, P0 ;  /* 0x00000001251a7824 */ /* 0x000fe200000e0607 */
[----:B------:R-:W-:-:S04]  /*10b0*/  LEA R24, P0, R21, UR12, 0x3 ;  /* 0x0000000c15187c11 */ /* 0x000fc8000f8018ff */
[----:B------:R-:W-:Y:S02]  /*10c0*/  LEA.HI.X R25, R21, UR13, R26, 0x3, P0 ;  /* 0x0000000d15197c11 */ /* 0x000fe400080f1c1a */
[----:B------:R-:W2:Y:S04]  /*10d0*/  LDG.E.64 R26, desc[UR8][R14.64+-0x8] ;  /* 0xfffff8080e1a7981 */ /* 0x000ea8000c1e1b00 */
[----:B------:R-:W3:Y:S01]  /*10e0*/  LDG.E.64 R24, desc[UR8][R24.64] ;  /* 0x0000000818187981 */ /* 0x000ee2000c1e1b00 */
[----:B------:R-:W-:Y:S01]  /*10f0*/  IMAD.IADD R35, R36, 0x1, R18 ;  /* 0x0000000124237824 */ /* 0x000fe200078e0212 */
[----:B---3--:R-:W-:-:S05]  /*1100*/  IADD3 R20, P0, PT, R24, R20, RZ ;  /* 0x0000001418147210 */ /* 0x008fca0007f1e0ff */
[----:B------:R-:W-:Y:S01]  /*1110*/  IMAD.X R21, R25, 0x1, R19, P0 ;  /* 0x0000000119157824 */ /* 0x000fe200000e0613 */
[----:B--2---:R-:W-:-:S05]  /*1120*/  IADD3 R18, P0, PT, R26, R32, RZ ;  /* 0x000000201a127210 */ /* 0x004fca0007f1e0ff */
[----:B------:R-:W-:Y:S01]  /*1130*/  IMAD.X R19, R27, 0x1, R33, P0 ;  /* 0x000000011b137824 */ /* 0x000fe200000e0621 */
[----:B------:R-:W-:-:S04]  /*1140*/  LEA R36, P0, R18, UR14, 0x3 ;  /* 0x0000000e12247c11 */ /* 0x000fc8000f8018ff */
[----:B------:R-:W-:-:S05]  /*1150*/  LEA.HI.X R37, R18, UR15, R19, 0x3, P0 ;  /* 0x0000000f12257c11 */ /* 0x000fca00080f1c13 */
[----:B------:R-:W2:Y:S04]  /*1160*/  LDG.E.64 R18, desc[UR8][R36.64] ;  /* 0x0000000824127981 */ /* 0x000ea8000c1e1b00 */
[----:B------:R-:W3:Y:S04]  /*1170*/  LDG.E.64 R36, desc[UR8][R16.64+-0x8] ;  /* 0xfffff80810247981 */ /* 0x000ee8000c1e1b00 */
[----:B------:R-:W-:Y:S04]  /*1180*/  STS [R5+0x20], R30 ;  /* 0x0000201e05007388 */ /* 0x000fe80000000800 */
[----:B------:R0:W-:Y:S01]  /*1190*/  STS.64 [R4], R22 ;  /* 0x0000001604007388 */ /* 0x0001e20000000a00 */
[----:B--2---:R-:W-:-:S05]  /*11a0*/  IADD3 R24, P0, PT, R18, R22, RZ ;  /* 0x0000001612187210 */ /* 0x004fca0007f1e0ff */
[----:B------:R-:W-:Y:S01]  /*11b0*/  IMAD.X R25, R19, 0x1, R23, P0 ;  /* 0x0000000113197824 */ /* 0x000fe200000e0617 */
[----:B---3--:R-:W-:-:S05]  /*11c0*/  IADD3 R19, P0, PT, R36, R32, RZ ;  /* 0x0000002024137210 */ /* 0x008fca0007f1e0ff */
[----:B------:R-:W-:Y:S01]  /*11d0*/  IMAD.X R27, R37, 0x1, R33, P0 ;  /* 0x00000001251b7824 */ /* 0x000fe200000e0621 */
[----:B------:R-:W-:-:S04]  /*11e0*/  LEA R18, P0, R19, UR12, 0x3 ;  /* 0x0000000c13127c11 */ /* 0x000fc8000f8018ff */
[----:B------:R-:W-:-:S05]  /*11f0*/  LEA.HI.X R19, R19, UR13, R27, 0x3, P0 ;  /* 0x0000000d13137c11 */ /* 0x000fca00080f1c1b */
[----:B0-----:R-:W2:Y:S04]  /*1200*/  LDG.E.64 R22, desc[UR8][R18.64] ;  /* 0x0000000812167981 */ /* 0x001ea8000c1e1b00 */
[----:B------:R-:W3:Y:S01]  /*1210*/  LDG.E.64 R18, desc[UR8][R14.64] ;  /* 0x000000080e127981 */ /* 0x000ee2000c1e1b00 */
[----:B------:R-:W-:-:S03]  /*1220*/  IMAD.IADD R26, R30, 0x1, R26 ;  /* 0x000000011e1a7824 */ /* 0x000fc600078e021a */
[----:B------:R-:W-:Y:S04]  /*1230*/  STS [R5+0x50], R35 ;  /* 0x0000502305007388 */ /* 0x000fe80000000800 */
[----:B------:R0:W-:Y:S01]  /*1240*/  STS.64 [R4+0x30], R20 ;  /* 0x0000301404007388 */ /* 0x0001e20000000a00 */
        /* <DEDUP_REMOVED lines=8> */
[----:B------:R-:W-:Y:S02]  /*12d0*/  IMAD.IADD R36, R35, 0x1, R36 ;  /* 0x0000000123247824 */ /* 0x000fe400078e0224 */
[----:B------:R-:W-:Y:S01]  /*12e0*/  IMAD.IADD R35, R26, 0x1, R18 ;  /* 0x000000011a237824 */ /* 0x000fe200078e0212 */
        /* <DEDUP_REMOVED lines=10> */
[----:B------:R-:W-:Y:S01]  /*1390*/  IMAD.IADD R37, R36, 0x1, R22 ;  /* 0x0000000124257824 */ /* 0x000fe200078e0216 */
[----:B--2---:R-:W-:-:S05]  /*13a0*/  IADD3 R22, P0, PT, R24, R30, RZ ;  /* 0x0000001e18167210 */ /* 0x004fca0007f1e0ff */
[----:B------:R-:W-:Y:S01]  /*13b0*/  IMAD.X R23, R25, 0x1, R31, P0 ;  /* 0x0000000119177824 */ /* 0x000fe200000e061f */
[----:B---3--:R-:W-:-:S05]  /*13c0*/  IADD3 R24, P0, PT, R20, R8, RZ ;  /* 0x0000000814187210 */ /* 0x008fca0007f1e0ff */
[----:B------:R-:W-:Y:S01]  /*13d0*/  IMAD.X R25, R21, 0x1, R9, P0 ;  /* 0x0000000115197824 */ /* 0x000fe200000e0609 */
[----:B------:R-:W-:-:S04]  /*13e0*/  LEA R26, P0, R24, UR14, 0x3 ;  /* 0x0000000e181a7c11 */ /* 0x000fc8000f8018ff */
[----:B------:R-:W-:-:S05]  /*13f0*/  LEA.HI.X R27, R24, UR15, R25, 0x3, P0 ;  /* 0x0000000f181b7c11 */ /* 0x000fca00080f1c19 */
[----:B------:R-:W2:Y:S04]  /*1400*/  LDG.E.64 R24, desc[UR8][R26.64] ;  /* 0x000000081a187981 */ /* 0x000ea8000c1e1b00 */
[----:B------:R-:W3:Y:S01]  /*1410*/  LDG.E.64 R26, desc[UR8][R16.64+0x8] ;  /* 0x00000808101a7981 */ /* 0x000ee2000c1e1b00 */
[----:B------:R-:W-:-:S03]  /*1420*/  IMAD.IADD R21, R35, 0x1, R20 ;  /* 0x0000000123157824 */ /* 0x000fc600078e0214 */
[----:B------:R-:W-:Y:S04]  /*1430*/  STS [R5+0x50], R36 ;  /* 0x0000502405007388 */ /* 0x000fe80000000800 */
[----:B------:R0:W-:Y:S01]  /*1440*/  STS.64 [R4+0x30], R30 ;  /* 0x0000301e04007388 */ /* 0x0001e20000000a00 */
[----:B--2---:R-:W-:-:S05]  /*1450*/  IADD3 R24, P0, PT, R24, R18, RZ ;  /* 0x0000001218187210 */ /* 0x004fca0007f1e0ff */
[----:B------:R-:W-:Y:S01]  /*1460*/  IMAD.X R25, R25, 0x1, R19, P0 ;  /* 0x0000000119197824 */ /* 0x000fe200000e0613 */
[----:B---3--:R-:W-:-:S05]  /*1470*/  IADD3 R20, P0, PT, R26, R8, RZ ;  /* 0x000000081a147210 */ /* 0x008fca0007f1e0ff */
[----:B0-----:R-:W-:Y:S01]  /*1480*/  IMAD.X R31, R27, 0x1, R9, P0 ;  /* 0x000000011b1f7824 */ /* 0x001fe200000e0609 */
[----:B------:R-:W-:-:S04]  /*1490*/  LEA R30, P0, R20, UR12, 0x3 ;  /* 0x0000000c141e7c11 */ /* 0x000fc8000f8018ff */
[----:B------:R-:W-:-:S06]  /*14a0*/  LEA.HI.X R31, R20, UR13, R31, 0x3, P0 ;  /* 0x0000000d141f7c11 */ /* 0x000fcc00080f1c1f */
[----:B------:R-:W2:Y:S04]  /*14b0*/  LDG.E.64 R30, desc[UR8][R30.64] ;  /* 0x000000081e1e7981 */ /* 0x000ea8000c1e1b00 */
[----:B------:R-:W-:Y:S04]  /*14c0*/  STS [R5+0x20], R35 ;  /* 0x0000202305007388 */ /* 0x000fe80000000800 */
[----:B------:R0:W-:Y:S04]  /*14d0*/  STS.64 [R4], R18 ;  /* 0x0000001204007388 */ /* 0x0001e80000000a00 */
[----:B------:R-:W-:Y:S04]  /*14e0*/  STS [R5+0x50], R37 ;  /* 0x0000502505007388 */ /* 0x000fe80000000800 */
[----:B------:R1:W-:Y:S01]  /*14f0*/  STS.64 [R4+0x30], R22 ;  /* 0x0000301604007388 */ /* 0x0003e20000000a00 */
[----:B0-----:R-:W-:-:S03]  /*1500*/  IMAD.IADD R18, R37, 0x1, R26 ;  /* 0x0000000125127824 */ /* 0x001fc600078e021a */
[----:B------:R3:W-:Y:S01]  /*1510*/  STS [R5+0x20], R21 ;  /* 0x0000201505007388 */ /* 0x0007e20000000800 */
[----:B------:R-:W-:-:S03]  /*1520*/  VIADD R6, R6, 0x4 ;  /* 0x0000000406067836 */ /* 0x000fc60000000000 */
[----:B------:R3:W-:Y:S04]  /*1530*/  STS.64 [R4], R24 ;  /* 0x0000001804007388 */ /* 0x0007e80000000a00 */
[----:B------:R3:W-:Y:S01]  /*1540*/  STS [R5+0x50], R18 ;  /* 0x0000501205007388 */ /* 0x0007e20000000800 */
[----:B------:R-:W-:Y:S02]  /*1550*/  IADD3 R26, P5, PT, R16, 0x20, RZ ;  /* 0x00000020101a7810 */ /* 0x000fe40007fbe0ff */
[----:B------:R-:W-:Y:S02]  /*1560*/  IADD3 R14, P6, PT, R14, 0x20, RZ ;  /* 0x000000200e0e7810 */ /* 0x000fe40007fde0ff */
[----:B------:R-:W-:Y:S02]  /*1570*/  IADD3 R34, P4, PT, R34, 0x7d0, RZ ;  /* 0x000007d022227810 */ /* 0x000fe40007f9e0ff */
[----:B------:R-:W-:-:S02]  /*1580*/  IADD3 R32, P3, PT, R32, 0x7d0, RZ ;  /* 0x000007d020207810 */ /* 0x000fc40007f7e0ff */
[----:B------:R-:W-:Y:S02]  /*1590*/  IADD3 R28, P2, PT, R28, 0x7d0, RZ ;  /* 0x000007d01c1c7810 */ /* 0x000fe40007f5e0ff */
[----:B------:R-:W-:Y:S01]  /*15a0*/  IADD3 R8, P1, PT, R8, 0x7d0, RZ ;  /* 0x000007d008087810 */ /* 0x000fe20007f3e0ff */
[----:B------:R-:W-:Y:S02]  /*15b0*/  IMAD.X R27, RZ, RZ, R17, P5 ;  /* 0x000000ffff1b7224 */ /* 0x000fe400028e0611 */
[----:B------:R-:W-:Y:S02]  /*15c0*/  IMAD.X R15, RZ, RZ, R15, P6 ;  /* 0x000000ffff0f7224 */ /* 0x000fe400030e060f */
[----:B------:R-:W-:Y:S02]  /*15d0*/  IMAD.X R7, RZ, RZ, R7, P4 ;  /* 0x000000ffff077224 */ /* 0x000fe400020e0607 */
[----:B------:R-:W-:Y:S02]  /*15e0*/  IMAD.X R33, RZ, RZ, R33, P3 ;  /* 0x000000ffff217224 */ /* 0x000fe400018e0621 */
[----:B------:R-:W-:-:S02]  /*15f0*/  IMAD.X R29, RZ, RZ, R29, P2 ;  /* 0x000000ffff1d7224 */ /* 0x000fc400010e061d */
[----:B------:R-:W-:Y:S01]  /*1600*/  IMAD.X R9, RZ, RZ, R9, P1 ;  /* 0x000000ffff097224 */ /* 0x000fe200008e0609 */
[----:B--2---:R-:W-:-:S05]  /*1610*/  IADD3 R20, P0, PT, R30, R22, RZ ;  /* 0x000000161e147210 */ /* 0x004fca0007f1e0ff */
[----:B------:R-:W-:Y:S02]  /*1620*/  IMAD.X R19, R31, 0x1, R23, P0 ;  /* 0x000000011f137824 */ /* 0x000fe400000e0617 */
[----:B-1----:R-:W-:Y:S02]  /*1630*/  IMAD.MOV.U32 R22, RZ, RZ, R20 ;  /* 0x000000ffff167224 */ /* 0x002fe400078e0014 */
[----:B------:R-:W-:-:S05]  /*1640*/  IMAD.MOV.U32 R23, RZ, RZ, R19 ;  /* 0x000000ffff177224 */ /* 0x000fca00078e0013 */
[----:B------:R3:W-:Y:S01]  /*1650*/  STS.64 [R4+0x30], R22 ;  /* 0x0000301604007388 */ /* 0x0007e20000000a00 */
[----:B------:R-:W-:-:S13]  /*1660*/  ISETP.NE.AND P0, PT, R6, RZ, PT ;  /* 0x000000ff0600720c */ /* 0x000fda0003f05270 */
[----:B---3--:R-:W-:Y:S05]  /*1670*/  @P0 BRA `(.L_x_29) ;  /* 0xfffffff800540947 */ /* 0x008fea000383ffff */
[----:B------:R-:W-:Y:S05]  /*1680*/  BSYNC.RECONVERGENT B2 ;  /* 0x0000000000027941 */ /* 0x000fea0003800200 */
.L_x_28:
[----:B------:R-:W-:-:S04]  /*1690*/  SHF.R.S32.HI R9, RZ, 0x5, R0 ;  /* 0x00000005ff097819 */ /* 0x000fc80000011400 */
[----:B------:R-:W-:-:S07]  /*16a0*/  LOP3.LUT R9, R9, 0x7ffffffc, RZ, 0xc0, !PT ;  /* 0x7ffffffc09097812 */ /* 0x000fce00078ec0ff */
.L_x_27:
[----:B0-----:R-:W-:Y:S05]  /*16b0*/  BSYNC.RECONVERGENT B1 ;  /* 0x0000000000017941 */ /* 0x001fea0003800200 */
.L_x_26:
[----:B------:R-:W-:-:S04]  /*16c0*/  SHF.R.S32.HI R6, RZ, 0x5, R0 ;  /* 0x00000005ff067819 */ /* 0x000fc80000011400 */
[----:B------:R-:W-:-:S04]  /*16d0*/  LOP3.LUT R28, R6, 0x3, RZ, 0xc0, !PT ;  /* 0x00000003061c7812 */ /* 0x000fc800078ec0ff */
[----:B------:R-:W-:-:S13]  /*16e0*/  ISETP.NE.AND P0, PT, R28, RZ, PT ;  /* 0x000000ff1c00720c */ /* 0x000fda0003f05270 */
[----:B------:R-:W-:Y:S05]  /*16f0*/  @!P0 BRA `(.L_x_25) ;  /* 0x0000000000a88947 */ /* 0x000fea0003800000 */
[----:B------:R-:W0:Y:S01]  /*1700*/  LDC.64 R26, c[0x0][0x3d0] ;  /* 0x0000f400ff1a7b82 */ /* 0x000e220000000a00 */
[----:B------:R-:W-:Y:S02]  /*1710*/  IMAD.MOV R28, RZ, RZ, -R28 ;  /* 0x000000ffff1c7224 */ /* 0x000fe400078e0a1c */
[----:B------:R-:W-:-:S05]  /*1720*/  IMAD.MOV.U32 R29, RZ, RZ, RZ ;  /* 0x000000ffff1d7224 */ /* 0x000fca00078e00ff */
[----:B------:R-:W2:Y:S01]  /*1730*/  LDC.64 R6, c[0x0][0x460] ;  /* 0x00011800ff067b82 */ /* 0x000ea20000000a00 */
[----:B0-----:R-:W-:-:S04]  /*1740*/  IMAD.WIDE.U32 R26, R9, 0x8, R26 ;  /* 0x00000008091a7825 */ /* 0x001fc800078e001a */
[----:B------:R-:W-:Y:S02]  /*1750*/  IMAD.MOV.U32 R31, RZ, RZ, R27 ;  /* 0x000000ffff1f7224 */ /* 0x000fe400078e001b */
[C---:B------:R-:W-:Y:S02]  /*1760*/  IMAD R27, R9.reuse, 0x1f4, RZ ;  /* 0x000001f4091b7824 */ /* 0x040fe400078e02ff */
[----:B--2---:R-:W-:-:S07]  /*1770*/  IMAD.WIDE.U32 R6, R9, 0x8, R6 ;  /* 0x0000000809067825 */ /* 0x004fce00078e0006 */
.L_x_30:
[----:B------:R-:W-:Y:S01]  /*1780*/  IMAD.MOV.U32 R30, RZ, RZ, R26 ;  /* 0x000000ffff1e7224 */ /* 0x000fe200078e001a */
[----:B-1----:R-:W2:Y:S04]  /*1790*/  LDG.E.64 R8, desc[UR8][R6.64] ;  /* 0x0000000806087981 */ /* 0x002ea8000c1e1b00 */
[----:B------:R-:W3:Y:S01]  /*17a0*/  LDG.E.64 R14, desc[UR8][R30.64] ;  /* 0x000000081e0e7981 */ /* 0x000ee2000c1e1b00 */
[-C--:B--2---:R-:W-:Y:S02]  /*17b0*/  IADD3 R17, P1, PT, R8, R27.reuse, RZ ;  /* 0x0000001b08117210 */ /* 0x084fe40007f3e0ff */
[----:B---3--:R-:W-:-:S03]  /*17c0*/  IADD3 R23, P0, PT, R14, R27, RZ ;  /* 0x0000001b0e177210 */ /* 0x008fc60007f1e0ff */
[--C-:B------:R-:W-:Y:S01]  /*17d0*/  IMAD.X R32, R9, 0x1, R29.reuse, P1 ;  /* 0x0000000109207824 */ /* 0x100fe200008e061d */
[----:B----4-:R-:W-:Y:S01]  /*17e0*/  LEA R16, P1, R17, UR18, 0x3 ;  /* 0x0000001211107c11 */ /* 0x010fe2000f8218ff */
[----:B------:R-:W-:Y:S01]  /*17f0*/  IMAD.X R34, R15, 0x1, R29, P0 ;  /* 0x000000010f227824 */ /* 0x000fe200000e061d */
[----:B------:R-:W-:Y:S02]  /*1800*/  LEA R22, P0, R23, UR16, 0x3 ;  /* 0x0000001017167c11 */ /* 0x000fe4000f8018ff */
[----:B------:R-:W-:Y:S02]  /*1810*/  LEA.HI.X R17, R17, UR19, R32, 0x3, P1 ;  /* 0x0000001311117c11 */ /* 0x000fe400088f1c20 */
[----:B------:R-:W-:-:S04]  /*1820*/  LEA.HI.X R23, R23, UR17, R34, 0x3, P0 ;  /* 0x0000001117177c11 */ /* 0x000fc800080f1c22 */
[----:B------:R-:W2:Y:S04]  /*1830*/  LDG.E.64 R16, desc[UR8][R16.64] ;  /* 0x0000000810107981 */ /* 0x000ea8000c1e1b00 */
[----:B------:R-:W3:Y:S01]  /*1840*/  LDG.E.64 R22, desc[UR8][R22.64] ;  /* 0x0000000816167981 */ /* 0x000ee2000c1e1b00 */
[----:B------:R-:W-:Y:S02]  /*1850*/  IMAD.IADD R21, R14, 0x1, R21 ;  /* 0x000000010e157824 */ /* 0x000fe400078e0215 */
[----:B------:R-:W-:-:S03]  /*1860*/  IMAD.IADD R18, R8, 0x1, R18 ;  /* 0x0000000108127824 */ /* 0x000fc600078e0212 */
[----:B------:R0:W-:Y:S01]  /*1870*/  STS [R5+0x20], R21 ;  /* 0x0000201505007388 */ /* 0x0001e20000000800 */
[----:B------:R-:W-:Y:S01]  /*1880*/  VIADD R28, R28, 0x1 ;  /* 0x000000011c1c7836 */ /* 0x000fe20000000000 */
[----:B------:R-:W-:Y:S02]  /*1890*/  IADD3 R26, P2, PT, R26, 0x8, RZ ;  /* 0x000000081a1a7810 */ /* 0x000fe40007f5e0ff */
[----:B------:R-:W-:-:S03]  /*18a0*/  IADD3 R6, P3, PT, R6, 0x8, RZ ;  /* 0x0000000806067810 */ /* 0x000fc60007f7e0ff */
[----:B------:R-:W-:Y:S02]  /*18b0*/  IMAD.X R31, RZ, RZ, R31, P2 ;  /* 0x000000ffff1f7224 */ /* 0x000fe400010e061f */
[----:B------:R-:W-:Y:S01]  /*18c0*/  IMAD.X R7, RZ, RZ, R7, P3 ;  /* 0x000000ffff077224 */ /* 0x000fe200018e0607 */
[----:B--2---:R-:W-:Y:S02]  /*18d0*/  IADD3 R20, P1, PT, R16, R20, RZ ;  /* 0x0000001410147210 */ /* 0x004fe40007f3e0ff */
[----:B---3--:R-:W-:-:S03]  /*18e0*/  IADD3 R24, P0, PT, R22, R24, RZ ;  /* 0x0000001816187210 */ /* 0x008fc60007f1e0ff */
[----:B------:R-:W-:Y:S02]  /*18f0*/  IMAD.X R19, R17, 0x1, R19, P1 ;  /* 0x0000000111137824 */ /* 0x000fe400008e0613 */
[----:B------:R-:W-:Y:S02]  /*1900*/  IMAD.MOV.U32 R8, RZ, RZ, R20 ;  /* 0x000000ffff087224 */ /* 0x000fe400078e0014 */
[----:B------:R-:W-:Y:S02]  /*1910*/  IMAD.X R25, R23, 0x1, R25, P0 ;  /* 0x0000000117197824 */ /* 0x000fe400000e0619 */
[----:B------:R-:W-:-:S03]  /*1920*/  IMAD.MOV.U32 R9, RZ, RZ, R19 ;  /* 0x000000ffff097224 */ /* 0x000fc600078e0013 */
[----:B------:R0:W-:Y:S04]  /*1930*/  STS.64 [R4], R24 ;  /* 0x0000001804007388 */ /* 0x0001e80000000a00 */
[----:B------:R0:W-:Y:S04]  /*1940*/  STS [R5+0x50], R18 ;  /* 0x0000501205007388 */ /* 0x0001e80000000800 */
[----:B------:R0:W-:Y:S01]  /*1950*/  STS.64 [R4+0x30], R8 ;  /* 0x0000300804007388 */ /* 0x0001e20000000a00 */
[----:B------:R-:W-:Y:S02]  /*1960*/  ISETP.NE.AND P0, PT, R28, RZ, PT ;  /* 0x000000ff1c00720c */ /* 0x000fe40003f05270 */
[----:B------:R-:W-:-:S05]  /*1970*/  IADD3 R27, P1, PT, R27, 0x1f4, RZ ;  /* 0x000001f41b1b7810 */ /* 0x000fca0007f3e0ff */
[----:B------:R-:W-:-:S06]  /*1980*/  IMAD.X R29, RZ, RZ, R29, P1 ;  /* 0x000000ffff1d7224 */ /* 0x000fcc00008e061d */
[----:B0-----:R-:W-:Y:S05]  /*1990*/  @P0 BRA `(.L_x_30) ;  /* 0xfffffffc00780947 */ /* 0x001fea000383ffff */
.L_x_25:
[----:B0-----:R-:W-:Y:S05]  /*19a0*/  BSYNC.RECONVERGENT B0 ;  /* 0x0000000000007941 */ /* 0x001fea0003800200 */
.L_x_24:
[----:B------:R-:W0:Y:S01]  /*19b0*/  LDC.64 R14, c[0x0][0x3d0] ;  /* 0x0000f400ff0e7b82 */ /* 0x000e220000000a00 */
[----:B------:R-:W-:Y:S01]  /*19c0*/  SHF.R.S32.HI R7, RZ, 0x1f, R0 ;  /* 0x0000001fff077819 */ /* 0x000fe20000011400 */
[----:B------:R-:W2:Y:S01]  /*19d0*/  LDCU.64 UR6, c[0x0][0x3c0] ;  /* 0x00007800ff0677ac */ /* 0x000ea20008000a00 */
[----:B0-----:R-:W-:-:S05]  /*19e0*/  IMAD.WIDE R14, R2, 0x8, R14 ;  /* 0x00000008020e7825 */ /* 0x001fca00078e020e */
[----:B----4-:R-:W3:Y:S01]  /*19f0*/  LDG.E.64 R16, desc[UR8][R14.64] ;  /* 0x000000080e107981 */ /* 0x010ee2000c1e1b00 */
[----:B------:R-:W-:Y:S01]  /*1a00*/  LEA.HI R7, R7, R0, RZ, 0x5 ;  /* 0x0000000007077211 */ /* 0x000fe200078f28ff */
[----:B------:R-:W-:Y:S03]  /*1a10*/  BSSY.RECONVERGENT B0, `(.L_x_31) ;  /* 0x0000037000007945 */ /* 0x000fe60003800200 */
[----:B------:R-:W-:-:S05]  /*1a20*/  LOP3.LUT R7, R7, 0xffffffe0, RZ, 0xc0, !PT ;  /* 0xffffffe007077812 */ /* 0x000fca00078ec0ff */
[----:B------:R-:W-:-:S04]  /*1a30*/  IMAD.IADD R7, R0, 0x1, -R7 ;  /* 0x0000000100077824 */ /* 0x000fc800078e0a07 */
[----:B------:R-:W-:-:S05]  /*1a40*/  VIADD R9, R7, 0x1 ;  /* 0x0000000107097836 */ /* 0x000fca0000000000 */
[----:B------:R-:W-:Y:S02]  /*1a50*/  SHF.R.S32.HI R6, RZ, 0x1f, R9 ;  /* 0x0000001fff067819 */ /* 0x000fe40000011409 */
[----:B---3--:R-:W-:-:S04]  /*1a60*/  ISETP.GE.U32.AND P0, PT, R16, R9, PT ;  /* 0x000000091000720c */ /* 0x008fc80003f06070 */
[----:B------:R-:W-:-:S13]  /*1a70*/  ISETP.GE.U32.AND.EX P0, PT, R17, R6, PT, P0 ;  /* 0x000000061100720c */ /* 0x000fda0003f06100 */
[----:B--2---:R-:W-:Y:S05]  /*1a80*/  @!P0 BRA `(.L_x_32) ;  /* 0x0000000000bc8947 */ /* 0x004fea0003800000 */
[----:B-1----:R0:W1:Y:S01]  /*1a90*/  LDS R8, [R5+0x20] ;  /* 0x0000200005087984 */ /* 0x0020620000000800 */
[----:B------:R-:W-:-:S07]  /*1aa0*/  IMAD.MOV.U32 R25, RZ, RZ, R9 ;  /* 0x000000ffff197224 */ /* 0x000fce00078e0009 */
.L_x_36:
[----:B------:R-:W2:Y:S01]  /*1ab0*/  LDC.64 R20, c[0x0][0x3d8] ;  /* 0x0000f600ff147b82 */ /* 0x000ea20000000a00 */
[----:B-1----:R-:W-:Y:S01]  /*1ac0*/  IMAD.IADD R24, R8, 0x1, R25 ;  /* 0x0000000108187824 */ /* 0x002fe200078e0219 */
[----:B------:R-:W-:Y:S04]  /*1ad0*/  BSSY.RECONVERGENT B1, `(.L_x_33) ;  /* 0x0000024000017945 */ /* 0x000fe80003800200 */
[----:B------:R-:W-:-:S13]  /*1ae0*/  ISETP.GT.AND P0, PT, R24, 0xe61, PT ;  /* 0x00000e611800780c */ /* 0x000fda0003f04270 */
[----:B------:R-:W-:Y:S05]  /*1af0*/  @P0 BRA `(.L_x_34) ;  /* 0x0000000000280947 */ /* 0x000fea0003800000 */
[----:B------:R-:W-:-:S04]  /*1b00*/  IMAD R17, R2, 0x1f4, R25 ;  /* 0x000001f402117824 */ /* 0x000fc800078e0219 */
[----:B--2---:R-:W-:Y:S02]  /*1b10*/  IMAD.WIDE R20, R17, 0x8, R20 ;  /* 0x0000000811147825 */ /* 0x004fe400078e0214 */
[----:B------:R-:W1:Y:S04]  /*1b20*/  LDS.64 R16, [R4] ;  /* 0x0000000004107984 */ /* 0x000e680000000a00 */
[----:B------:R-:W1:Y:S01]  /*1b30*/  LDG.E.64 R20, desc[UR8][R20.64] ;  /* 0x0000000814147981 */ /* 0x000e62000c1e1b00 */
[----:B------:R-:W-:Y:S01]  /*1b40*/  VIADD R23, R24, 0xffffffff ;  /* 0xffffffff18177836 */ /* 0x000fe20000000000 */
[----:B-1----:R-:W-:-:S05]  /*1b50*/  IADD3 R18, P0, PT, R20, R16, RZ ;  /* 0x0000001014127210 */ /* 0x002fca0007f1e0ff */
[----:B------:R-:W-:Y:S02]  /*1b60*/  IMAD.X R19, R21, 0x1, R17, P0 ;  /* 0x0000000115137824 */ /* 0x000fe400000e0611 */
[----:B------:R-:W-:-:S05]  /*1b70*/  IMAD.WIDE R16, R23, 0x8, R10 ;  /* 0x0000000817107825 */ /* 0x000fca00078e020a */
[----:B------:R2:W-:Y:S01]  /*1b80*/  STG.E.64 desc[UR8][R16.64], R18 ;  /* 0x0000001210007986 */ /* 0x0005e2000c101b08 */
[----:B------:R-:W-:Y:S05]  /*1b90*/  BRA `(.L_x_35) ;  /* 0x00000000005c7947 */ /* 0x000fea0003800000 */
.L_x_34:
[----:B------:R-:W1:Y:S01]  /*1ba0*/  LDC.64 R16, c[0x0][0x420] ;  /* 0x00010800ff107b82 */ /* 0x000e620000000a00 */
[----:B------:R-:W-:-:S04]  /*1bb0*/  IMAD R23, R2, 0x1f4, R25 ;  /* 0x000001f402177824 */ /* 0x000fc800078e0219 */
[----:B--2---:R-:W-:-:S03]  /*1bc0*/  IMAD.WIDE R20, R23, 0x8, R20 ;  /* 0x0000000817147825 */ /* 0x004fc600078e0214 */
[----:B------:R-:W2:Y:S08]  /*1bd0*/  LDC.64 R18, c[0x0][0x428] ;  /* 0x00010a00ff127b82 */ /* 0x000eb00000000a00 */
[----:B------:R-:W3:Y:S01]  /*1be0*/  S2UR UR5, SR_CgaCtaId ;  /* 0x00000000000579c3 */ /* 0x000ee20000008800 */
[----:B------:R-:W4:Y:S01]  /*1bf0*/  LDG.E.64 R20, desc[UR8][R20.64] ;  /* 0x0000000814147981 */ /* 0x000f22000c1e1b00 */
[----:B------:R-:W-:-:S03]  /*1c00*/  UMOV UR4, 0x400 ;  /* 0x0000040000047882 */ /* 0x000fc60000000000 */
[----:B------:R-:W-:Y:S04]  /*1c10*/  LDS.64 R22, [R4] ;  /* 0x0000000004167984 */ /* 0x000fe80000000a00 */
[----:B-1----:R-:W5:Y:S04]  /*1c20*/  LDG.E.64 R16, desc[UR8][R16.64] ;  /* 0x0000000810107981 */ /* 0x002f68000c1e1b00 */
[----:B--2---:R-:W2:Y:S01]  /*1c30*/  LDG.E.64 R18, desc[UR8][R18.64] ;  /* 0x0000000812127981 */ /* 0x004ea2000c1e1b00 */
[----:B---3--:R-:W-:-:S09]  /*1c40*/  ULEA UR4, UR5, UR4, 0x18 ;  /* 0x0000000405047291 */ /* 0x008fd2000f8ec0ff */
[----:B------:R-:W1:Y:S01]  /*1c50*/  LDS R27, [UR4+0x6c] ;  /* 0x00006c04ff1b7984 */ /* 0x000e620008000800 */
[----:B------:R-:W-:Y:S01]  /*1c60*/  VIADD R29, R24, 0xfffff19e ;  /* 0xfffff19e181d7836 */ /* 0x000fe20000000000 */
[----:B-1----:R-:W-:Y:S02]  /*1c70*/  SHF.R.S32.HI R31, RZ, 0x1f, R27 ;  /* 0x0000001fff1f7819 */ /* 0x002fe4000001141b */
[----:B----4-:R-:W-:-:S04]  /*1c80*/  IADD3 R27, P0, P1, -R27, R22, R20 ;  /* 0x000000161b1b7210 */ /* 0x010fc8000791e114 */
[----:B------:R-:W-:Y:S02]  /*1c90*/  IADD3.X R31, PT, PT, ~R31, R23, R21, P0, P1 ;  /* 0x000000171f1f7210 */ /* 0x000fe400007e2515 */
[----:B-----5:R-:W-:-:S04]  /*1ca0*/  IADD3 R24, P2, PT, R29, R16, RZ ;  /* 0x000000101d187210 */ /* 0x020fc80007f5e0ff */
[----:B------:R-:W-:Y:S02]  /*1cb0*/  LEA.HI.X.SX32 R17, R29, R17, 0x1, P2 ;  /* 0x000000111d117211 */ /* 0x000fe400010f0eff */
[----:B------:R-:W-:Y:S02]  /*1cc0*/  LEA R16, P1, R24, UR6, 0x3 ;  /* 0x0000000618107c11 */ /* 0x000fe4000f8218ff */
[----:B--2---:R-:W-:Y:S02]  /*1cd0*/  IADD3 R18, P0, PT, R18, R27, RZ ;  /* 0x0000001b12127210 */ /* 0x004fe40007f1e0ff */
[----:B------:R-:W-:-:S03]  /*1ce0*/  LEA.HI.X R17, R24, UR7, R17, 0x3, P1 ;  /* 0x0000000718117c11 */ /* 0x000fc600088f1c11 */
[----:B------:R-:W-:-:S05]  /*1cf0*/  IMAD.X R19, R19, 0x1, R31, P0 ;  /* 0x0000000113137824 */ /* 0x000fca00000e061f */
[----:B------:R1:W-:Y:S03]  /*1d00*/  STG.E.64 desc[UR8][R16.64], R18 ;  /* 0x0000001210007986 */ /* 0x0003e6000c101b08 */
.L_x_35:
[----:B------:R-:W-:Y:S05]  /*1d10*/  BSYNC.RECONVERGENT B1 ;  /* 0x0000000000017941 */ /* 0x000fea0003800200 */
.L_x_33:
[----:B-12---:R-:W2:Y:S01]  /*1d20*/  LDG.E.64 R16, desc[UR8][R14.64] ;  /* 0x000000080e107981 */ /* 0x006ea2000c1e1b00 */
[----:B------:R-:W-:-:S05]  /*1d30*/  VIADD R25, R25, 0x20 ;  /* 0x0000002019197836 */ /* 0x000fca0000000000 */
[----:B------:R-:W-:Y:S02]  /*1d40*/  SHF.R.S32.HI R19, RZ, 0x1f, R25 ;  /* 0x0000001fff137819 */ /* 0x000fe40000011419 */
[----:B--2---:R-:W-:-:S04]  /*1d50*/  ISETP.GE.U32.AND P0, PT, R16, R25, PT ;  /* 0x000000191000720c */ /* 0x004fc80003f06070 */
[----:B------:R-:W-:-:S13]  /*1d60*/  ISETP.GE.U32.AND.EX P0, PT, R17, R19, PT, P0 ;  /* 0x000000131100720c */ /* 0x000fda0003f06100 */
[----:B------:R-:W-:Y:S05]  /*1d70*/  @P0 BRA `(.L_x_36) ;  /* 0xfffffffc004c0947 */ /* 0x000fea000383ffff */
.L_x_32:
[----:B------:R-:W-:Y:S05]  /*1d80*/  BSYNC.RECONVERGENT B0 ;  /* 0x0000000000007941 */ /* 0x000fea0003800200 */
.L_x_31:
[----:B------:R-:W2:Y:S01]  /*1d90*/  LDC.64 R16, c[0x0][0x3d0] ;  /* 0x0000f400ff107b82 */ /* 0x000ea20000000a00 */
[----:B------:R-:W3:Y:S01]  /*1da0*/  LDCU.64 UR4, c[0x0][0x3d8] ;  /* 0x00007b00ff0477ac */ /* 0x000ee20008000a00 */
[C---:B-1----:R-:W-:Y:S01]  /*1db0*/  IMAD R8, R2.reuse, 0x1f4, RZ ;  /* 0x000001f402087824 */ /* 0x042fe200078e02ff */
[----:B------:R-:W1:Y:S01]  /*1dc0*/  LDCU.64 UR6, c[0x0][0x3d8] ;  /* 0x00007b00ff0677ac */ /* 0x000e620008000a00 */
[----:B--2---:R-:W-:-:S05]  /*1dd0*/  IMAD.WIDE R16, R2, 0x8, R16 ;  /* 0x0000000802107825 */ /* 0x004fca00078e0210 */
[----:B------:R-:W2:Y:S01]  /*1de0*/  LDG.E.64 R14, desc[UR8][R16.64] ;  /* 0x00000008100e7981 */ /* 0x000ea2000c1e1b00 */
[----:B------:R-:W-:Y:S02]  /*1df0*/  SHF.R.S32.HI R10, RZ, 0x1f, R8 ;  /* 0x0000001fff0a7819 */ /* 0x000fe40000011408 */
[----:B--2---:R-:W-:-:S05]  /*1e00*/  IADD3 R11, P0, PT, R8, R14, RZ ;  /* 0x0000000e080b7210 */ /* 0x004fca0007f1e0ff */
[----:B------:R-:W-:Y:S01]  /*1e10*/  IMAD.X R18, R15, 0x1, R10, P0 ;  /* 0x000000010f127824 */ /* 0x000fe200000e060a */
[----:B---3--:R-:W-:-:S04]  /*1e20*/  LEA R14, P0, R11, UR4, 0x3 ;  /* 0x000000040b0e7c11 */ /* 0x008fc8000f8018ff */
[----:B------:R-:W-:-:S06]  /*1e30*/  LEA.HI.X R15, R11, UR5, R18, 0x3, P0 ;  /* 0x000000050b0f7c11 */ /* 0x000fcc00080f1c12 */
[----:B------:R-:W2:Y:S01]  /*1e40*/  LDG.E.64 R14, desc[UR8][R14.64] ;  /* 0x000000080e0e7981 */ /* 0x000ea2000c1e1b00 */
[----:B------:R-:W-:Y:S01]  /*1e50*/  SHF.R.S32.HI R11, RZ, 0x1f, R7 ;  /* 0x0000001fff0b7819 */ /* 0x000fe20000011407 */
[----:B------:R-:W-:Y:S01]  /*1e60*/  BSSY.RECONVERGENT B0, `(.L_x_37) ;  /* 0x0000048000007945 */ /* 0x000fe20003800200 */
[----:B--2---:R-:W-:-:S04]  /*1e70*/  ISETP.GT.U32.AND P0, PT, R14, R7, PT ;  /* 0x000000070e00720c */ /* 0x004fc80003f04070 */
[----:B------:R-:W-:-:S13]  /*1e80*/  ISETP.GT.U32.AND.EX P0, PT, R15, R11, PT, P0 ;  /* 0x0000000b0f00720c */ /* 0x000fda0003f04100 */
[----:B-1----:R-:W-:Y:S05]  /*1e90*/  @!P0 BRA `(.L_x_38) ;  /* 0x0000000400108947 */ /* 0x002fea0003800000 */
[----:B------:R-:W1:Y:S01]  /*1ea0*/  S2UR UR5, SR_CgaCtaId ;  /* 0x00000000000579c3 */ /* 0x000e620000008800 */
[----:B------:R-:W-:Y:S01]  /*1eb0*/  UMOV UR4, 0x400 ;  /* 0x0000040000047882 */ /* 0x000fe20000000000 */
[----:B------:R-:W-:Y:S01]  /*1ec0*/  LDS.64 R18, [R4] ;  /* 0x0000000004127984 */ /* 0x000fe20000000a00 */
[----:B------:R-:W-:Y:S02]  /*1ed0*/  IMAD.MOV.U32 R23, RZ, RZ, R7 ;  /* 0x000000ffff177224 */ /* 0x000fe400078e0007 */
[----:B------:R-:W-:Y:S02]  /*1ee0*/  IMAD.MOV.U32 R25, RZ, RZ, R11 ;  /* 0x000000ffff197224 */ /* 0x000fe400078e000b */
[----:B------:R-:W-:Y:S01]  /*1ef0*/  IMAD.MOV.U32 R15, RZ, RZ, R7 ;  /* 0x000000ffff0f7224 */ /* 0x000fe200078e0007 */
[----:B-1----:R-:W-:-:S09]  /*1f00*/  ULEA UR4, UR5, UR4, 0x18 ;  /* 0x0000000405047291 */ /* 0x002fd2000f8ec0ff */
[----:B------:R-:W1:Y:S02]  /*1f10*/  LDS R14, [UR4+0x6c] ;  /* 0x00006c04ff0e7984 */ /* 0x000e640008000800 */
[----:B-1----:R-:W-:-:S07]  /*1f20*/  SHF.R.S32.HI R27, RZ, 0x1f, R14 ;  /* 0x0000001fff1b7819 */ /* 0x002fce000001140e */
.L_x_42:
[----:B------:R-:W-:Y:S01]  /*1f30*/  IADD3 R37, P0, PT, R18, R23, RZ ;  /* 0x0000001712257210 */ /* 0x000fe20007f1e0ff */
[----:B------:R-:W-:Y:S04]  /*1f40*/  BSSY.RECONVERGENT B1, `(.L_x_39) ;  /* 0x000002d000017945 */ /* 0x000fe80003800200 */
[----:B------:R-:W-:Y:S01]  /*1f50*/  IMAD.X R26, R19, 0x1, R25, P0 ;  /* 0x00000001131a7824 */ /* 0x000fe200000e0619 */
[----:B------:R-:W-:-:S04]  /*1f60*/  ISETP.GE.U32.AND P0, PT, R37, R14, PT ;  /* 0x0000000e2500720c */ /* 0x000fc80003f06070 */
[----:B------:R-:W-:-:S13]  /*1f70*/  ISETP.GE.U32.AND.EX P0, PT, R26, R27, PT, P0 ;  /* 0x0000001b1a00720c */ /* 0x000fda0003f06100 */
[----:B------:R-:W-:Y:S05]  /*1f80*/  @P0 BRA `(.L_x_40) ;  /* 0x00000000004c0947 */ /* 0x000fea0003800000 */
[----:B------:R-:W1:Y:S01]  /*1f90*/  LDC.64 R20, c[0x0][0x3e0] ;  /* 0x0000f800ff147b82 */ /* 0x000e620000000a00 */
[----:B------:R-:W-:-:S04]  /*1fa0*/  IMAD R23, R2, 0xc350, R15 ;  /* 0x0000c35002177824 */ /* 0x000fc800078e020f */
[----:B-1----:R-:W-:-:S05]  /*1fb0*/  IMAD.WIDE R22, R23, 0x14, R20 ;  /* 0x0000001417167825 */ /* 0x002fca00078e0214 */
[----:B------:R-:W2:Y:S04]  /*1fc0*/  LDG.E R25, desc[UR8][R22.64] ;  /* 0x0000000816197981 */ /* 0x000ea8000c1e1900 */
[----:B------:R-:W3:Y:S04]  /*1fd0*/  LDG.E R33, desc[UR8][R22.64+0x4] ;  /* 0x0000040816217981 */ /* 0x000ee8000c1e1900 */
[----:B------:R-:W4:Y:S04]  /*1fe0*/  LDG.E R31, desc[UR8][R22.64+0x8] ;  /* 0x00000808161f7981 */ /* 0x000f28000c1e1900 */
[----:B------:R-:W5:Y:S04]  /*1ff0*/  LDG.E R29, desc[UR8][R22.64+0xc] ;  /* 0x00000c08161d7981 */ /* 0x000f68000c1e1900 */
[----:B------:R-:W5:Y:S01]  /*2000*/  LDG.E R35, desc[UR8][R22.64+0x10] ;  /* 0x0000100816237981 */ /* 0x000f62000c1e1900 */
[----:B------:R-:W-:-:S02]  /*2010*/  IMAD.U32 R20, RZ, RZ, UR10 ;  /* 0x0000000aff147e24 */ /* 0x000fc4000f8e00ff */
[----:B------:R-:W-:Y:S02]  /*2020*/  IMAD.U32 R21, RZ, RZ, UR11 ;  /* 0x0000000bff157e24 */ /* 0x000fe4000f8e00ff */
[----:B------:R-:W-:-:S04]  /*2030*/  IMAD.WIDE.U32 R20, R37, 0x14, R20 ;  /* 0x0000001425147825 */ /* 0x000fc800078e0014 */
[----:B------:R-:W-:-:S04]  /*2040*/  IMAD R37, R26, 0x14, RZ ;  /* 0x000000141a257824 */ /* 0x000fc800078e02ff */
[----:B------:R-:W-:-:S05]  /*2050*/  IMAD.IADD R21, R21, 0x1, R37 ;  /* 0x0000000115157824 */ /* 0x000fca00078e0225 */
[----:B--2---:R2:W-:Y:S04]  /*2060*/  STG.E desc[UR8][R20.64], R25 ;  /* 0x0000001914007986 */ /* 0x0045e8000c101908 */
[----:B---3--:R2:W-:Y:S04]  /*2070*/  STG.E desc[UR8][R20.64+0x4], R33 ;  /* 0x0000042114007986 */ /* 0x0085e8000c101908 */
[----:B----4-:R2:W-:Y:S04]  /*2080*/  STG.E desc[UR8][R20.64+0x8], R31 ;  /* 0x0000081f14007986 */ /* 0x0105e8000c101908 */
[----:B-----5:R2:W-:Y:S04]  /*2090*/  STG.E desc[UR8][R20.64+0xc], R29 ;  /* 0x00000c1d14007986 */ /* 0x0205e8000c101908 */
[----:B------:R2:W-:Y:S01]  /*20a0*/  STG.E desc[UR8][R20.64+0x10], R35 ;  /* 0x0000102314007986 */ /* 0x0005e2000c101908 */
[----:B------:R-:W-:Y:S05]  /*20b0*/  BRA `(.L_x_41) ;  /* 0x0000000000547947 */ /* 0x000fea0003800000 */
.L_x_40:
[----:B------:R-:W1:Y:S08]  /*20c0*/  LDC.64 R20, c[0x0][0x428] ;  /* 0x00010a00ff147b82 */ /* 0x000e700000000a00 */
[----:B------:R-:W2:Y:S01]  /*20d0*/  LDC.64 R22, c[0x0][0x3e0] ;  /* 0x0000f800ff167b82 */ /* 0x000ea20000000a00 */
[----:B------:R-:W-:Y:S01]  /*20e0*/  IMAD R25, R2, 0xc350, R15 ;  /* 0x0000c35002197824 */ /* 0x000fe200078e020f */
[----:B-1----:R-:W3:Y:S03]  /*20f0*/  LDG.E.64 R20, desc[UR8][R20.64] ;  /* 0x0000000814147981 */ /* 0x002ee6000c1e1b00 */
[----:B--2---:R-:W-:-:S03]  /*2100*/  IMAD.WIDE R22, R25, 0x14, R22 ;  /* 0x0000001419167825 */ /* 0x004fc600078e0216 */
[----:B------:R-:W1:Y:S02]  /*2110*/  LDC.64 R24, c[0x0][0x3c8] ;  /* 0x0000f200ff187b82 */ /* 0x000e640000000a00 */
[----:B------:R-:W2:Y:S04]  /*2120*/  LDG.E R29, desc[UR8][R22.64] ;  /* 0x00000008161d7981 */ /* 0x000ea8000c1e1900 */
[----:B------:R-:W4:Y:S04]  /*2130*/  LDG.E R31, desc[UR8][R22.64+0x4] ;  /* 0x00000408161f7981 */ /* 0x000f28000c1e1900 */
[----:B------:R-:W5:Y:S04]  /*2140*/  LDG.E R33, desc[UR8][R22.64+0x8] ;  /* 0x0000080816217981 */ /* 0x000f68000c1e1900 */
[----:B------:R-:W5:Y:S04]  /*2150*/  LDG.E R35, desc[UR8][R22.64+0xc] ;  /* 0x00000c0816237981 */ /* 0x000f68000c1e1900 */
[----:B------:R-:W5:Y:S01]  /*2160*/  LDG.E R28, desc[UR8][R22.64+0x10] ;  /* 0x00001008161c7981 */ /* 0x000f62000c1e1900 */
[----:B---3--:R-:W-:-:S04]  /*2170*/  IADD3 R37, P0, P1, -R14, R37, R20 ;  /* 0x000000250e257210 */ /* 0x008fc8000791e114 */
[----:B------:R-:W-:Y:S01]  /*2180*/  IADD3.X R26, PT, PT, ~R27, R26, R21, P0, P1 ;  /* 0x0000001a1b1a7210 */ /* 0x000fe200007e2515 */
[----:B-1----:R-:W-:-:S04]  /*2190*/  IMAD.WIDE.U32 R24, R37, 0x14, R24 ;  /* 0x0000001425187825 */ /* 0x002fc800078e0018 */
[----:B------:R-:W-:-:S04]  /*21a0*/  IMAD R21, R26, 0x14, RZ ;  /* 0x000000141a157824 */ /* 0x000fc800078e02ff */
[----:B------:R-:W-:-:S05]  /*21b0*/  IMAD.IADD R25, R25, 0x1, R21 ;  /* 0x0000000119197824 */ /* 0x000fca00078e0215 */
[----:B--2---:R1:W-:Y:S04]  /*21c0*/  STG.E desc[UR8][R24.64], R29 ;  /* 0x0000001d18007986 */ /* 0x0043e8000c101908 */
[----:B----4-:R1:W-:Y:S04]  /*21d0*/  STG.E desc[UR8][R24.64+0x4], R31 ;  /* 0x0000041f18007986 */ /* 0x0103e8000c101908 */
[----:B-----5:R1:W-:Y:S04]  /*21e0*/  STG.E desc[UR8][R24.64+0x8], R33 ;  /* 0x0000082118007986 */ /* 0x0203e8000c101908 */
[----:B------:R1:W-:Y:S04]  /*21f0*/  STG.E desc[UR8][R24.64+0xc], R35 ;  /* 0x00000c2318007986 */ /* 0x0003e8000c101908 */
[----:B------:R1:W-:Y:S02]  /*2200*/  STG.E desc[UR8][R24.64+0x10], R28 ;  /* 0x0000101c18007986 */ /* 0x0003e4000c101908 */
.L_x_41:
[----:B------:R-:W-:Y:S05]  /*2210*/  BSYNC.RECONVERGENT B1 ;  /* 0x0000000000017941 */ /* 0x000fea0003800200 */
.L_x_39:
[----:B--2---:R-:W2:Y:S02]  /*2220*/  LDG.E.64 R20, desc[UR8][R16.64] ;  /* 0x0000000810147981 */ /* 0x004ea4000c1e1b00 */
[----:B--2---:R-:W-:-:S05]  /*2230*/  IADD3 R22, P0, PT, R8, R20, RZ ;  /* 0x0000001408167210 */ /* 0x004fca0007f1e0ff */
[----:B------:R-:W-:Y:S01]  /*2240*/  IMAD.X R21, R21, 0x1, R10, P0 ;  /* 0x0000000115157824 */ /* 0x000fe200000e060a */
[----:B------:R-:W-:-:S04]  /*2250*/  LEA R20, P0, R22, UR6, 0x3 ;  /* 0x0000000616147c11 */ /* 0x000fc8000f8018ff */
[----:B------:R-:W-:-:S06]  /*2260*/  LEA.HI.X R21, R22, UR7, R21, 0x3, P0 ;  /* 0x0000000716157c11 */ /* 0x000fcc00080f1c15 */
[----:B------:R-:W2:Y:S01]  /*2270*/  LDG.E.64 R20, desc[UR8][R20.64] ;  /* 0x0000000814147981 */ /* 0x000ea2000c1e1b00 */
[----:B------:R-:W-:-:S04]  /*2280*/  VIADD R23, R15, 0x20 ;  /* 0x000000200f177836 */ /* 0x000fc80000000000 */
[--C-:B------:R-:W-:Y:S01]  /*2290*/  IMAD.MOV.U32 R15, RZ, RZ, R23.reuse ;  /* 0x000000ffff0f7224 */ /* 0x100fe200078e0017 */
[----:B-1----:R-:W-:Y:S02]  /*22a0*/  SHF.R.S32.HI R25, RZ, 0x1f, R23 ;  /* 0x0000001fff197819 */ /* 0x002fe40000011417 */
[----:B--2---:R-:W-:-:S04]  /*22b0*/  ISETP.GT.U32.AND P0, PT, R20, R23, PT ;  /* 0x000000171400720c */ /* 0x004fc80003f04070 */
[----:B------:R-:W-:-:S13]  /*22c0*/  ISETP.GT.U32.AND.EX P0, PT, R21, R25, PT, P0 ;  /* 0x000000191500720c */ /* 0x000fda0003f04100 */
[----:B------:R-:W-:Y:S05]  /*22d0*/  @P0 BRA `(.L_x_42) ;  /* 0xfffffffc00140947 */ /* 0x000fea000383ffff */
.L_x_38:
[----:B------:R-:W-:Y:S05]  /*22e0*/  BSYNC.RECONVERGENT B0 ;  /* 0x0000000000007941 */ /* 0x000fea0003800200 */
.L_x_37:
[----:B------:R-:W1:Y:S01]  /*22f0*/  LDC.64 R14, c[0x0][0x460] ;  /* 0x00011800ff0e7b82 */ /* 0x000e620000000a00 */
[----:B------:R-:W2:Y:S01]  /*2300*/  LDCU.64 UR4, c[0x0][0x450] ;  /* 0x00008a00ff0477ac */ /* 0x000ea20008000a00 */
[----:B-1----:R-:W-:-:S05]  /*2310*/  IMAD.WIDE R14, R2, 0x8, R14 ;  /* 0x00000008020e7825 */ /* 0x002fca00078e020e */
[----:B------:R-:W3:Y:S01]  /*2320*/  LDG.E.64 R20, desc[UR8][R14.64] ;  /* 0x000000080e147981 */ /* 0x000ee2000c1e1b00 */
[----:B------:R-:W-:Y:S01]  /*2330*/  BSSY.RECONVERGENT B0, `(.L_x_43) ;  /* 0x000001e000007945 */ /* 0x000fe20003800200 */
[----:B---3--:R-:W-:-:S04]  /*2340*/  ISETP.GE.U32.AND P0, PT, R20, R9, PT ;  /* 0x000000091400720c */ /* 0x008fc80003f06070 */
[----:B------:R-:W-:-:S13]  /*2350*/  ISETP.GE.U32.AND.EX P0, PT, R21, R6, PT, P0 ;  /* 0x000000061500720c */ /* 0x000fda0003f06100 */
[----:B--2---:R-:W-:Y:S05]  /*2360*/  @!P0 BRA `(.L_x_44) ;  /* 0x0000000000688947 */ /* 0x004fea0003800000 */
[----:B0-----:R-:W0:Y:S01]  /*2370*/  LDS R5, [R5+0x50] ;  /* 0x0000500005057984 */ /* 0x001e220000000800 */
[----:B------:R-:W1:Y:S01]  /*2380*/  LDC.64 R18, c[0x0][0x438] ;  /* 0x00010e00ff127b82 */ /* 0x000e620000000a00 */
[----:B------:R-:W-:Y:S02]  /*2390*/  BSSY.RECONVERGENT B1, `(.L_x_44) ;  /* 0x0000017000017945 */ /* 0x000fe40003800200 */
[----:B------:R2:W3:Y:S05]  /*23a0*/  LDS.64 R26, [R4+0x30] ;  /* 0x00003000041a7984 */ /* 0x0004ea0000000a00 */
[----:B------:R-:W4:Y:S01]  /*23b0*/  LDC.64 R16, c[0x0][0x430] ;  /* 0x00010c00ff107b82 */ /* 0x000f220000000a00 */
[----:B0-2---:R-:W-:-:S07]  /*23c0*/  SHF.R.S32.HI R29, RZ, 0x1f, R5 ;  /* 0x0000001fff1d7819 */ /* 0x005fce0000011405 */
.L_x_45:
[----:B------:R-:W0:Y:S01]  /*23d0*/  LDC.64 R24, c[0x0][0x468] ;  /* 0x00011a00ff187b82 */ /* 0x000e220000000a00 */
[----:B------:R-:W-:Y:S01]  /*23e0*/  IMAD.IADD R23, R8, 0x1, R9 ;  /* 0x0000000108177824 */ /* 0x000fe200078e0209 */
[----:B----4-:R-:W2:Y:S03]  /*23f0*/  LDG.E.64 R20, desc[UR8][R16.64] ;  /* 0x0000000810147981 */ /* 0x010ea6000c1e1b00 */
[----:B0-----:R-:W-:Y:S02]  /*2400*/  IMAD.WIDE R24, R23, 0x8, R24 ;  /* 0x0000000817187825 */ /* 0x001fe400078e0218 */
[----:B-1----:R-:W3:Y:S04]  /*2410*/  LDG.E.64 R22, desc[UR8][R18.64] ;  /* 0x0000000812167981 */ /* 0x002ee8000c1e1b00 */
[----:B------:R-:W3:Y:S01]  /*2420*/  LDG.E.64 R24, desc[UR8][R24.64] ;  /* 0x0000000818187981 */ /* 0x000ee2000c1e1b00 */
[----:B--2---:R-:W-:-:S04]  /*2430*/  IADD3 R20, P0, P1, R5, R9, R20 ;  /* 0x0000000905147210 */ /* 0x004fc8000791e014 */
[----:B------:R-:W-:Y:S02]  /*2440*/  IADD3.X R21, PT, PT, R29, R6, R21, P0, P1 ;  /* 0x000000061d157210 */ /* 0x000fe400007e2415 */
[----:B------:R-:W-:-:S04]  /*2450*/  LEA R30, P2, R20, UR4, 0x3 ;  /* 0x00000004141e7c11 */ /* 0x000fc8000f8418ff */
[----:B------:R-:W-:Y:S02]  /*2460*/  LEA.HI.X R31, R20, UR5, R21, 0x3, P2 ;  /* 0x00000005141f7c11 */ /* 0x000fe400090f1c15 */
[----:B---3--:R-:W-:-:S04]  /*2470*/  IADD3 R22, P0, P1, R26, R22, R24 ;  /* 0x000000161a167210 */ /* 0x008fc8000791e018 */
[----:B------:R-:W-:-:S05]  /*2480*/  IADD3.X R23, PT, PT, R27, R23, R25, P0, P1 ;  /* 0x000000171b177210 */ /* 0x000fca00007e2419 */
[----:B------:R0:W-:Y:S04]  /*2490*/  STG.E.64 desc[UR8][R30.64+-0x10], R22 ;  /* 0xfffff0161e007986 */ /* 0x0001e8000c101b08 */
[----:B------:R-:W2:Y:S01]  /*24a0*/  LDG.E.64 R20, desc[UR8][R14.64] ;  /* 0x000000080e147981 */ /* 0x000ea2000c1e1b00 */
[----:B------:R-:W-:-:S05]  /*24b0*/  VIADD R9, R9, 0x20 ;  /* 0x0000002009097836 */ /* 0x000fca0000000000 */
[----:B------:R-:W-:Y:S02]  /*24c0*/  SHF.R.S32.HI R6, RZ, 0x1f, R9 ;  /* 0x0000001fff067819 */ /* 0x000fe40000011409 */
[----:B--2---:R-:W-:-:S04]  /*24d0*/  ISETP.GE.U32.AND P0, PT, R20, R9, PT ;  /* 0x000000091400720c */ /* 0x004fc80003f06070 */
[----:B------:R-:W-:-:S13]  /*24e0*/  ISETP.GE.U32.AND.EX P0, PT, R21, R6, PT, P0 ;  /* 0x000000061500720c */ /* 0x000fda0003f06100 */
[----:B0-----:R-:W-:Y:S05]  /*24f0*/  @P0 BRA `(.L_x_45) ;  /* 0xfffffffc00b40947 */ /* 0x001fea000383ffff */
[----:B------:R-:W-:Y:S05]  /*2500*/  BSYNC.RECONVERGENT B1 ;  /* 0x0000000000017941 */ /* 0x000fea0003800200 */
.L_x_44:
[----:B------:R-:W-:Y:S05]  /*2510*/  BSYNC.RECONVERGENT B0 ;  /* 0x0000000000007941 */ /* 0x000fea0003800200 */
.L_x_43:
[----:B------:R-:W1:Y:S01]  /*2520*/  LDCU.64 UR6, c[0x0][0x468] ;  /* 0x00008d00ff0677ac */ /* 0x000e620008000a00 */
[----:B0-----:R-:W-:Y:S01]  /*2530*/  IADD3 R5, P0, PT, R8, R20, RZ ;  /* 0x0000001408057210 */ /* 0x001fe20007f1e0ff */
[----:B------:R-:W0:Y:S04]  /*2540*/  LDCU.64 UR4, c[0x0][0x458] ;  /* 0x00008b00ff0477ac */ /* 0x000e280008000a00 */
[----:B------:R-:W-:Y:S01]  /*2550*/  IMAD.X R6, R10, 0x1, R21, P0 ;  /* 0x000000010a067824 */ /* 0x000fe200000e0615 */
[----:B-1----:R-:W-:-:S04]  /*2560*/  LEA R16, P0, R5, UR6, 0x3 ;  /* 0x0000000605107c11 */ /* 0x002fc8000f8018ff */
[----:B------:R-:W-:-:S06]  /*2570*/  LEA.HI.X R17, R5, UR7, R6, 0x3, P0 ;  /* 0x0000000705117c11 */ /* 0x000fcc00080f1c06 */
[----:B------:R-:W2:Y:S01]  /*2580*/  LDG.E.64 R16, desc[UR8][R16.64] ;  /* 0x0000000810107981 */ /* 0x000ea2000c1e1b00 */
[----:B------:R-:W-:Y:S01]  /*2590*/  BSSY.RECONVERGENT B0, `(.L_x_46) ;  /* 0x000001c000007945 */ /* 0x000fe20003800200 */
[----:B------:R-:W-:Y:S02]  /*25a0*/  ISETP.NE.AND P1, PT, R0, RZ, PT ;  /* 0x000000ff0000720c */ /* 0x000fe40003f25270 */
[----:B--2---:R-:W-:-:S04]  /*25b0*/  ISETP.GT.U32.AND P0, PT, R16, R7, PT ;  /* 0x000000071000720c */ /* 0x004fc80003f04070 */
[----:B------:R-:W-:-:S13]  /*25c0*/  ISETP.GT.U32.AND.EX P0, PT, R17, R11, PT, P0 ;  /* 0x0000000b1100720c */ /* 0x000fda0003f04100 */
[----:B0-----:R-:W-:Y:S05]  /*25d0*/  @!P0 BRA `(.L_x_47) ;  /* 0x00000000005c8947 */ /* 0x001fea0003800000 */
[----:B------:R0:W1:Y:S01]  /*25e0*/  LDS.64 R20, [R4+0x30] ;  /* 0x0000300004147984 */ /* 0x0000620000000a00 */
[----:B------:R-:W2:Y:S08]  /*25f0*/  LDC.64 R18, c[0x0][0x438] ;  /* 0x00010e00ff127b82 */ /* 0x000eb00000000a00 */
[----:B0-----:R-:W3:Y:S02]  /*2600*/  LDC.64 R16, c[0x0][0x470] ;  /* 0x00011c00ff107b82 */ /* 0x001ee40000000a00 */
.L_x_48:
[----:B--2---:R-:W1:Y:S01]  /*2610*/  LDG.E.64 R24, desc[UR8][R18.64] ;  /* 0x0000000812187981 */ /* 0x004e62000c1e1b00 */
[----:B------:R-:W-:-:S04]  /*2620*/  IMAD R23, R2, 0xc350, R7 ;  /* 0x0000c35002177824 */ /* 0x000fc800078e0207 */
[----:B---3--:R-:W-:-:S05]  /*2630*/  IMAD.WIDE R22, R23, 0x4, R16 ;  /* 0x0000000417167825 */ /* 0x008fca00078e0210 */
[----:B------:R-:W2:Y:S01]  /*2640*/  LDG.E R5, desc[UR8][R22.64] ;  /* 0x0000000816057981 */ /* 0x000ea2000c1e1900 */
[----:B-1----:R-:W-:-:S04]  /*2650*/  IADD3 R0, P0, P2, R20, R24, R7 ;  /* 0x0000001814007210 */ /* 0x002fc80007a1e007 */
[----:B------:R-:W-:Y:S02]  /*2660*/  IADD3.X R11, PT, PT, R21, R25, R11, P0, P2 ;  /* 0x00000019150b7210 */ /* 0x000fe400007e440b */
[----:B------:R-:W-:-:S04]  /*2670*/  LEA R26, P0, R0, UR4, 0x2 ;  /* 0x00000004001a7c11 */ /* 0x000fc8000f8010ff */
[----:B------:R-:W-:-:S05]  /*2680*/  LEA.HI.X R27, R0, UR5, R11, 0x2, P0 ;  /* 0x00000005001b7c11 */ /* 0x000fca00080f140b */
[----:B--2---:R0:W-:Y:S04]  /*2690*/  STG.E desc[UR8][R26.64], R5 ;  /* 0x000000051a007986 */ /* 0x0041e8000c101908 */
[----:B------:R-:W2:Y:S02]  /*26a0*/  LDG.E.64 R24, desc[UR8][R14.64] ;  /* 0x000000080e187981 */ /* 0x000ea4000c1e1b00 */
[----:B--2---:R-:W-:-:S05]  /*26b0*/  IADD3 R0, P0, PT, R8, R24, RZ ;  /* 0x0000001808007210 */ /* 0x004fca0007f1e0ff */
[----:B------:R-:W-:Y:S01]  /*26c0*/  IMAD.X R25, R25, 0x1, R10, P0 ;  /* 0x0000000119197824 */ /* 0x000fe200000e060a */
[----:B------:R-:W-:-:S04]  /*26d0*/  LEA R24, P0, R0, UR6, 0x3 ;  /* 0x0000000600187c11 */ /* 0x000fc8000f8018ff */
[----:B------:R-:W-:-:S05]  /*26e0*/  LEA.HI.X R25, R0, UR7, R25, 0x3, P0 ;  /* 0x0000000700197c11 */ /* 0x000fca00080f1c19 */
[----:B------:R-:W2:Y:S01]  /*26f0*/  LDG.E.64 R22, desc[UR8][R24.64] ;  /* 0x0000000818167981 */ /* 0x000ea2000c1e1b00 */
[----:B------:R-:W-:-:S05]  /*2700*/  VIADD R7, R7, 0x20 ;  /* 0x0000002007077836 */ /* 0x000fca0000000000 */
[----:B------:R-:W-:Y:S02]  /*2710*/  SHF.R.S32.HI R11, RZ, 0x1f, R7 ;  /* 0x0000001fff0b7819 */ /* 0x000fe40000011407 */
[----:B--2---:R-:W-:-:S04]  /*2720*/  ISETP.GT.U32.AND P0, PT, R22, R7, PT ;  /* 0x000000071600720c */ /* 0x004fc80003f04070 */
[----:B------:R-:W-:-:S13]  /*2730*/  ISETP.GT.U32.AND.EX P0, PT, R23, R11, PT, P0 ;  /* 0x0000000b1700720c */ /* 0x000fda0003f04100 */
[----:B0-----:R-:W-:Y:S05]  /*2740*/  @P0 BRA `(.L_x_48) ;  /* 0xfffffffc00b00947 */ /* 0x001fea000383ffff */
.L_x_47:
[----:B------:R-:W-:Y:S05]  /*2750*/  BSYNC.RECONVERGENT B0 ;  /* 0x0000000000007941 */ /* 0x000fea0003800200 */
.L_x_46:
[----:B------:R-:W-:Y:S04]  /*2760*/  BSSY.RECONVERGENT B0, `(.L_x_49) ;  /* 0x000001d000007945 */ /* 0x000fe80003800200 */
[----:B------:R-:W-:Y:S05]  /*2770*/  @P1 BRA `(.L_x_50) ;  /* 0x0000000000641947 */ /* 0x000fea0003800000 */
[----:B------:R-:W0:Y:S02]  /*2780*/  LDC.64 R2, c[0x0][0x3f0] ;  /* 0x0000fc00ff027b82 */ /* 0x000e240000000a00 */
[----:B0-----:R-:W2:Y:S02]  /*2790*/  LDG.E R6, desc[UR8][R2.64] ;  /* 0x0000000802067981 */ /* 0x001ea4000c1e1900 */
[----:B--2---:R-:W-:-:S13]  /*27a0*/  ISETP.GT.AND P0, PT, R6, 0xe60, PT ;  /* 0x00000e600600780c */ /* 0x004fda0003f04270 */
[----:B------:R-:W0:Y:S01]  /*27b0*/  @P0 LDC.64 R8, c[0x0][0x3b8] ;  /* 0x0000ee00ff080b82 */ /* 0x000e220000000a00 */
[----:B------:R-:W-:Y:S01]  /*27c0*/  @!P0 SHF.R.S32.HI R7, RZ, 0x1f, R6 ;  /* 0x0000001fff078819 */ /* 0x000fe20000011406 */
[----:B------:R-:W-:Y:S02]  /*27d0*/  @P0 IMAD.MOV.U32 R18, RZ, RZ, 0xe60 ;  /* 0x00000e60ff120424 */ /* 0x000fe400078e00ff */
[----:B------:R-:W-:Y:S02]  /*27e0*/  @P0 IMAD.MOV.U32 R19, RZ, RZ, 0x0 ;  /* 0x00000000ff130424 */ /* 0x000fe400078e00ff */
[----:B------:R1:W-:Y:S04]  /*27f0*/  @!P0 STG.E.64 desc[UR8][R12.64], R6 ;  /* 0x000000060c008986 */ /* 0x0003e8000c101b08 */
[----:B------:R2:W-:Y:S04]  /*2800*/  @P0 STG.E.64 desc[UR8][R12.64], R18 ;  /* 0x000000120c000986 */ /* 0x0005e8000c101b08 */
[----:B------:R-:W3:Y:S04]  /*2810*/  @P0 LDG.E R0, desc[UR8][R2.64] ;  /* 0x0000000802000981 */ /* 0x000ee8000c1e1900 */
[----:B0-----:R-:W4:Y:S01]  /*2820*/  @P0 LDG.E.64 R10, desc[UR8][R8.64] ;  /* 0x00000008080a0981 */ /* 0x001f22000c1e1b00 */
[----:B------:R-:W0:Y:S08]  /*2830*/  LDC.64 R14, c[0x0][0x478] ;  /* 0x00011e00ff0e7b82 */ /* 0x000e300000000a00 */
[----:B------:R-:W1:Y:S01]  /*2840*/  LDC.64 R16, c[0x0][0x448] ;  /* 0x00011200ff107b82 */ /* 0x000e620000000a00 */
[----:B---3--:R-:W-:-:S05]  /*2850*/  @P0 VIADD R5, R0, 0xfffff1a0 ;  /* 0xfffff1a000050836 */ /* 0x008fca0000000000 */
[----:B----4-:R-:W-:-:S04]  /*2860*/  @P0 IADD3 R10, P1, PT, R5, R10, RZ ;  /* 0x0000000a050a0210 */ /* 0x010fc80007f3e0ff */
[----:B------:R-:W-:-:S05]  /*2870*/  @P0 LEA.HI.X.SX32 R11, R5, R11, 0x1, P1 ;  /* 0x0000000b050b0211 */ /* 0x000fca00008f0eff */
[----:B------:R2:W-:Y:S04]  /*2880*/  @P0 STG.E.64 desc[UR8][R8.64], R10 ;  /* 0x0000000a08000986 */ /* 0x0005e8000c101b08 */
[----:B0-----:R-:W3:Y:S04]  /*2890*/  LDG.E R5, desc[UR8][R14.64] ;  /* 0x000000080e057981 */ /* 0x001ee8000c1e1900 */
[----:B-1----:R-:W3:Y:S02]  /*28a0*/  LDG.E.64 R6, desc[UR8][R16.64] ;  /* 0x0000000810067981 */ /* 0x002ee4000c1e1b00 */
[----:B---3--:R-:W-:-:S04]  /*28b0*/  IADD3 R6, P0, PT, R5, R6, RZ ;  /* 0x0000000605067210 */ /* 0x008fc80007f1e0ff */
[----:B------:R-:W-:-:S05]  /*28c0*/  LEA.HI.X.SX32 R7, R5, R7, 0x1, P0 ;  /* 0x0000000705077211 */ /* 0x000fca00000f0eff */
[----:B------:R2:W-:Y:S04]  /*28d0*/  STG.E.64 desc[UR8][R16.64], R6 ;  /* 0x0000000610007986 */ /* 0x0005e8000c101b08 */
[----:B------:R2:W-:Y:S04]  /*28e0*/  STG.E desc[UR8][R2.64], RZ ;  /* 0x000000ff02007986 */ /* 0x0005e8000c101908 */
[----:B------:R2:W-:Y:S01]  /*28f0*/  STG.E desc[UR8][R14.64], RZ ;  /* 0x000000ff0e007986 */ /* 0x0005e2000c101908 */
[----:B------:R-:W-:Y:S05]  /*2900*/  BRA `(.L_x_51) ;  /* 0x0000000000087947 */ /* 0x000fea0003800000 */
.L_x_50:
[----:B------:R-:W-:-:S13]  /*2910*/  ISETP.NE.AND P0, PT, R3, RZ, PT ;  /* 0x000000ff0300720c */ /* 0x000fda0003f05270 */
[----:B------:R-:W-:Y:S05]  /*2920*/  @P0 EXIT ;  /* 0x000000000000094d */ /* 0x000fea0003800000 */
.L_x_51:
[----:B------:R-:W-:Y:S05]  /*2930*/  BSYNC.RECONVERGENT B0 ;  /* 0x0000000000007941 */ /* 0x000fea0003800200 */
.L_x_49:
[----:B------:R-:W0:Y:S02]  /*2940*/  LDS.64 R4, [R4+0x30] ;  /* 0x0000300004047984 */ /* 0x000e240000000a00 */
[----:B0-----:R-:W-:-:S04]  /*2950*/  ISETP.GE.U32.AND P0, PT, R4, 0x1f78a41, PT ;  /* 0x01f78a410400780c */ /* 0x001fc80003f06070 */
[----:B------:R-:W-:-:S13]  /*2960*/  ISETP.GE.U32.AND.EX P0, PT, R5, RZ, PT, P0 ;  /* 0x000000ff0500720c */ /* 0x000fda0003f06100 */
[----:B------:R-:W-:Y:S05]  /*2970*/  @!P0 EXIT ;  /* 0x000000000000894d */ /* 0x000fea0003800000 */
[----:B--2---:R-:W0:Y:S01]  /*2980*/  LDC.64 R2, c[0x0][0x400] ;  /* 0x00010000ff027b82 */ /* 0x004e220000000a00 */
[----:B------:R-:W-:-:S05]  /*2990*/  IMAD.MOV.U32 R5, RZ, RZ, 0x1 ;  /* 0x00000001ff057424 */ /* 0x000fca00078e00ff */
[----:B0-----:R-:W-:Y:S01]  /*29a0*/  ATOMG.E.EXCH.STRONG.GPU PT, RZ, desc[UR8][R2.64], R5 ;  /* 0x8000000502ff79a8 */ /* 0x001fe2000c1ef108 */
[----:B------:R-:W-:Y:S05]  /*29b0*/  EXIT ;  /* 0x000000000000794d */ /* 0x000fea0003800000 */
.L_x_52:
        /* <DEDUP_REMOVED lines=12> */
.L_x_320:


//--------------------- .text._Z12expand_level8GPU_Data11GPU_Cliques9GPU_Graph --------------------------
	.section	.text._Z12expand_level8GPU_Data11GPU_Cliques9GPU_Graph,"ax",@progbits
	.align	128
        .global         _Z12expand_level8GPU_Data11GPU_Cliques9GPU_Graph
        .type           _Z12expand_level8GPU_Data11GPU_Cliques9GPU_Graph,@function
        .size           _Z12expand_level8GPU_Data11GPU_Cliques9GPU_Graph,(.L_x_318 - _Z12expand_level8GPU_Data11GPU_Cliques9GPU_Graph)
        .other          _Z12expand_level8GPU_Data11GPU_Cliques9GPU_Graph,@"STO_CUDA_ENTRY STV_DEFAULT"
_Z12expand_level8GPU_Data11GPU_Cliques9GPU_Graph:
.text._Z12expand_level8GPU_Data11GPU_Cliques9GPU_Graph:
[----:B------:R-:W0:Y:S08]  /*0000*/  LDC R1, c[0x0][0x37c] ;  /* 0x0000df00ff017b82 */ /* 0x000e300000000800 */
[----:B------:R-:W1:Y:S01]  /*0010*/  LDC.64 R2, c[0x0][0x380] ;  /* 0x0000e000ff027b82 */ /* 0x000e620000000a00 */
[----:B------:R-:W1:Y:S02]  /*0020*/  LDCU.64 UR38, c[0x0][0x358] ;  /* 0x00006b00ff2677ac */ /* 0x000e640008000a00 */
[----:B-1----:R-:W2:Y:S02]  /*0030*/  LDG.E R2, desc[UR38][R2.64] ;  /* 0x0000002602027981 */ /* 0x002ea4000c1e1900 */
[----:B--2---:R-:W-:-:S13]  /*0040*/  R2UR UR4, R2 ;  /* 0x00000000020472ca */ /* 0x004fda00000e0000 */
[----:B------:R-:W-:-:S04]  /*0050*/  ULOP3.LUT UR4, UR4, 0x1, URZ, 0xc0, !UPT ;  /* 0x0000000104047892 */ /* 0x000fc8000f8ec0ff */
[----:B------:R-:W-:-:S04]  /*0060*/  UISETP.NE.U32.AND UP0, UPT, UR4, 0x1, UPT ;  /* 0x000000010400788c */ /* 0x000fc8000bf05070 */
[----:B------:R-:W-:-:S11]  /*0070*/  UISETP.NE.U32.AND.EX UP0, UPT, URZ, URZ, UPT, UP0 ;  /* 0x000000ffff00728c */ /* 0x000fd6000bf05100 */
[----:B------:R-:W1:Y:S02]  /*0080*/  @!UP0 LDCU.64 UR36, c[0x0][0x388] ;  /* 0x00007100ff2487ac */ /* 0x000e640008000a00 */
[----:B-1----:R-:W1:Y:S01]  /*0090*/  @UP0 LDCU.64 UR36, c[0x0][0x3a0] ;  /* 0x00007400ff2407ac */ /* 0x002e620008000a00 */
[----:B------:R-:W2:Y:S01]  /*00a0*/  S2R R7, SR_TID.X ;  /* 0x0000000000077919 */ /* 0x000ea20000002100 */
[----:B------:R-:W2:Y:S01]  /*00b0*/  S2UR UR4, SR_CTAID.X ;  /* 0x00000000000479c3 */ /* 0x000ea20000002500 */
[----:B------:R-:W3:Y:S07]  /*00c0*/  @!UP0 LDCU.64 UR40, c[0x0][0x390] ;  /* 0x00007200ff2887ac */ /* 0x000eee0008000a00 */
[----:B------:R-:W2:Y:S01]  /*00d0*/  LDC R54, c[0x0][0x360] ;  /* 0x0000d800ff367b82 */ /* 0x000ea20000000800 */
[----:B------:R-:W4:Y:S01]  /*00e0*/  @!UP0 LDCU.64 UR42, c[0x0][0x398] ;  /* 0x00007300ff2a87ac */ /* 0x000f220008000a00 */
[----:B------:R-:W-:Y:S01]  /*00f0*/  BSSY B11, `(.L_x_53) ;  /* 0x00005b90000b7945 */ /* 0x000fe20003800000 */
[----:B---3--:R-:W3:Y:S01]  /*0100*/  @UP0 LDCU.64 UR40, c[0x0][0x3a8] ;  /* 0x00007500ff2807ac */ /* 0x008ee20008000a00 */
[----:B-1----:R-:W-:Y:S01]  /*0110*/  IMAD.U32 R4, RZ, RZ, UR36 ;  /* 0x00000024ff047e24 */ /* 0x002fe2000f8e00ff */
[----:B----4-:R-:W1:Y:S01]  /*0120*/  @UP0 LDCU.64 UR42, c[0x0][0x3b0] ;  /* 0x00007600ff2a07ac */ /* 0x010e620008000a00 */
[----:B------:R-:W-:-:S06]  /*0130*/  IMAD.U32 R5, RZ, RZ, UR37 ;  /* 0x00000025ff057e24 */ /* 0x000fcc000f8e00ff */
[----:B------:R-:W4:Y:S01]  /*0140*/  LDG.E.64 R4, desc[UR38][R4.64] ;  /* 0x0000002604047981 */ /* 0x000f22000c1e1b00 */
[----:B--2---:R-:W-:-:S05]  /*0150*/  IMAD R54, R54, UR4, R7 ;  /* 0x0000000436367c24 */ /* 0x004fca000f8e0207 */
[----:B------:R-:W-:-:S04]  /*0160*/  SHF.R.S32.HI R3, RZ, 0x1f, R54 ;  /* 0x0000001fff037819 */ /* 0x000fc80000011436 */
[----:B------:R-:W-:-:S04]  /*0170*/  LEA.HI R3, R3, R54, RZ, 0x5 ;  /* 0x0000003603037211 */ /* 0x000fc800078f28ff */
[----:B------:R-:W-:-:S04]  /*0180*/  SHF.R.S32.HI R53, RZ, 0x5, R3 ;  /* 0x00000005ff357819 */ /* 0x000fc80000011403 */
[----:B------:R-:W-:Y:S02]  /*0190*/  SHF.R.S32.HI R7, RZ, 0x1f, R53 ;  /* 0x0000001fff077819 */ /* 0x000fe40000011435 */
[----:B----4-:R-:W-:-:S04]  /*01a0*/  ISETP.GT.U32.AND P0, PT, R4, R53, PT ;  /* 0x000000350400720c */ /* 0x010fc80003f04070 */
[----:B------:R-:W-:-:S13]  /*01b0*/  ISETP.GT.U32.AND.EX P0, PT, R5, R7, PT, P0 ;  /* 0x000000070500720c */ /* 0x000fda0003f04100 */
[----:B01-3--:R-:W-:Y:S05]  /*01c0*/  @!P0 BRA `(.L_x_54) ;  /* 0x0000005800ac8947 */ /* 0x00bfea0003800000 */
[----:B------:R-:W0:Y:S01]  /*01d0*/  S2UR UR5, SR_CgaCtaId ;  /* 0x00000000000579c3 */ /* 0x000e220000008800 */
[----:B------:R-:W1:Y:S01]  /*01e0*/  LDCU.64 UR6, c[0x0][0x460] ;  /* 0x00008c00ff0677ac */ /* 0x000e620008000a00 */
[----:B------:R-:W-:Y:S01]  /*01f0*/  SHF.R.S32.HI R37, RZ, 0x5, R54 ;  /* 0x00000005ff257819 */ /* 0x000fe20000011436 */
[--C-:B------:R-:W-:Y:S01]  /*0200*/  IMAD.MOV.U32 R5, RZ, RZ, R53.reuse ;  /* 0x000000ffff057224 */ /* 0x100fe200078e0035 */
[----:B------:R-:W-:Y:S01]  /*0210*/  LEA.HI R0, R53, R53, RZ, 0x2 ;  /* 0x0000003535007211 */ /* 0x000fe200078f10ff */
[----:B------:R-:W-:Y:S01]  /*0220*/  UMOV UR4, 0x400 ;  /* 0x0000040000047882 */ /* 0x000fe20000000000 */
[C---:B------:R-:W-:Y:S01]  /*0230*/  LEA.HI R2, R37.reuse, R37, RZ, 0x2 ;  /* 0x0000002525027211 */ /* 0x040fe200078f10ff */
[----:B------:R-:W-:Y:S01]  /*0240*/  IMAD R38, R37, 0xc350, RZ ;  /* 0x0000c35025267824 */ /* 0x000fe200078e02ff */
[----:B------:R-:W2:Y:S01]  /*0250*/  LDC.64 R76, c[0x0][0x460] ;  /* 0x00011800ff4c7b82 */ /* 0x000ea20000000a00 */
[----:B------:R-:W-:Y:S01]  /*0260*/  LOP3.LUT R0, R0, 0xfffffffc, RZ, 0xc0, !PT ;  /* 0xfffffffc00007812 */ /* 0x000fe200078ec0ff */
[C---:B------:R-:W-:Y:S01]  /*0270*/  IMAD R44, R53.reuse, 0xc350, RZ ;  /* 0x0000c350352c7824 */ /* 0x040fe200078e02ff */
[----:B------:R-:W-:Y:S01]  /*0280*/  LOP3.LUT R2, R2, 0x3ffffffc, RZ, 0xc0, !PT ;  /* 0x3ffffffc02027812 */ /* 0x000fe200078ec0ff */
[----:B------:R-:W-:Y:S01]  /*0290*/  IMAD R39, R53, 0x1f4, RZ ;  /* 0x000001f435277824 */ /* 0x000fe200078e02ff */
[----:B------:R-:W-:Y:S01]  /*02a0*/  LOP3.LUT R3, R3, 0xffffffe0, RZ, 0xc0, !PT ;  /* 0xffffffe003037812 */ /* 0x000fe200078ec0ff */
[----:B------:R-:W-:Y:S01]  /*02b0*/  IMAD.IADD R52, R53, 0x1, -R0 ;  /* 0x0000000135347824 */ /* 0x000fe200078e0a00 */
[C---:B------:R-:W-:Y:S01]  /*02c0*/  LOP3.LUT R47, R54.reuse, 0x1f, RZ, 0xc0, !PT ;  /* 0x0000001f362f7812 */ /* 0x040fe200078ec0ff */
[----:B------:R-:W-:Y:S01]  /*02d0*/  IMAD.IADD R2, R37, 0x1, -R2 ;  /* 0x0000000125027824 */ /* 0x000fe200078e0a02 */
[----:B------:R-:W-:Y:S01]  /*02e0*/  SHF.R.S32.HI R25, RZ, 0x1f, R44 ;  /* 0x0000001fff197819 */ /* 0x000fe2000001142c */
[----:B------:R-:W-:Y:S01]  /*02f0*/  IMAD R31, R53, 0x4e20, RZ ;  /* 0x00004e20351f7824 */ /* 0x000fe200078e02ff */
[C---:B-1----:R-:W-:Y:S01]  /*0300*/  LEA R68, P0, R5.reuse, UR6, 0x3 ;  /* 0x0000000605447c11 */ /* 0x042fe2000f8018ff */
[----:B------:R-:W-:Y:S01]  /*0310*/  IMAD.MOV.U32 R29, RZ, RZ, R53 ;  /* 0x000000ffff1d7224 */ /* 0x000fe200078e0035 */
[----:B------:R-:W-:Y:S01]  /*0320*/  SHF.R.S32.HI R24, RZ, 0x1f, R39 ;  /* 0x0000001fff187819 */ /* 0x000fe20000011427 */
[----:B------:R-:W-:Y:S01]  /*0330*/  IMAD.IADD R30, R54, 0x1, -R3 ;  /* 0x00000001361e7824 */ /* 0x000fe200078e0a03 */
[----:B------:R-:W-:Y:S01]  /*0340*/  LEA.HI.X R69, R5, UR7, R7, 0x3, P0 ;  /* 0x0000000705457c11 */ /* 0x000fe200080f1c07 */
[----:B0-----:R-:W-:Y:S01]  /*0350*/  ULEA UR4, UR5, UR4, 0x18 ;  /* 0x0000000405047291 */ /* 0x001fe2000f8ec0ff */
[----:B------:R-:W-:-:S05]  /*0360*/  SHF.R.S32.HI R23, RZ, 0x1f, R38 ;  /* 0x0000001fff177819 */ /* 0x000fca0000011426 */
[C---:B------:R-:W-:Y:S01]  /*0370*/  LEA R46, R52.reuse, UR4, 0x3 ;  /* 0x00000004342e7c11 */ /* 0x040fe2000f8e18ff */
[C---:B--2---:R-:W-:Y:S01]  /*0380*/  IMAD.WIDE R76, R37.reuse, 0x8, R76 ;  /* 0x00000008254c7825 */ /* 0x044fe200078e024c */
[----:B------:R-:W-:Y:S02]  /*0390*/  LEA R45, R52, UR4, 0x2 ;  /* 0x00000004342d7c11 */ /* 0x000fe4000f8e10ff */
[----:B------:R-:W-:Y:S01]  /*03a0*/  LEA R36, R2, UR4, 0x2 ;  /* 0x0000000402247c11 */ /* 0x000fe2000f8e10ff */
[----:B------:R-:W-:-:S05]  /*03b0*/  IMAD R37, R37, 0x1f4, RZ ;  /* 0x000001f425257824 */ /* 0x000fca00078e02ff */
[----:B------:R-:W-:-:S07]  /*03c0*/  SHF.R.S32.HI R22, RZ, 0x1f, R37 ;  /* 0x0000001fff167819 */ /* 0x000fce0000011425 */
.L_x_241:
[----:B------:R-:W-:Y:S01]  /*03d0*/  ISETP.NE.AND P1, PT, R47, RZ, PT ;  /* 0x000000ff2f00720c */ /* 0x000fe20003f25270 */
[----:B------:R-:W-:-:S12]  /*03e0*/  BSSY.RECONVERGENT B0, `(.L_x_55) ;  /* 0x0000024000007945 */ /* 0x000fd80003800200 */
[----:B0---45:R-:W-:Y:S05]  /*03f0*/  @P1 BRA `(.L_x_56) ;  /* 0x0000000000881947 */ /* 0x031fea0003800000 */
[----:B------:R-:W-:-:S04]  /*0400*/  LEA R2, P0, R5, UR40, 0x3 ;  /* 0x0000002805027c11 */ /* 0x000fc8000f8018ff */
[----:B------:R-:W-:-:S05]  /*0410*/  LEA.HI.X R3, R5, UR41, R7, 0x3, P0 ;  /* 0x0000002905037c11 */ /* 0x000fca00080f1c07 */
[----:B------:R-:W2:Y:S04]  /*0420*/  LDG.E.64 R4, desc[UR38][R2.64] ;  /* 0x0000002602047981 */ /* 0x000ea8000c1e1b00 */
[----:B------:R-:W3:Y:S01]  /*0430*/  LDG.E.64 R6, desc[UR38][R2.64+0x8] ;  /* 0x0000082602067981 */ /* 0x000ee2000c1e1b00 */
[----:B------:R-:W-:Y:S01]  /*0440*/  BSSY.RECONVERGENT B1, `(.L_x_57) ;  /* 0x000001a000017945 */ /* 0x000fe20003800200 */
[----:B------:R-:W-:Y:S02]  /*0450*/  IMAD.MOV.U32 R0, RZ, RZ, RZ ;  /* 0x000000ffff007224 */ /* 0x000fe400078e00ff */
[----:B--2---:R0:W-:Y:S01]  /*0460*/  STS.64 [R46], R4 ;  /* 0x000000042e007388 */ /* 0x0041e20000000a00 */
[----:B---3--:R-:W-:-:S03]  /*0470*/  IMAD.IADD R8, R6, 0x1, -R4 ;  /* 0x0000000106087824 */ /* 0x008fc600078e0a04 */
[----:B------:R0:W-:Y:S01]  /*0480*/  STS.64 [R46+0x20], R6 ;  /* 0x000020062e007388 */ /* 0x0001e20000000a00 */
[----:B------:R-:W-:-:S03]  /*0490*/  ISETP.GT.U32.AND P0, PT, R6, R4, PT ;  /* 0x000000040600720c */ /* 0x000fc60003f04070 */
[----:B------:R0:W-:Y:S01]  /*04a0*/  STS [R45+0x50], RZ ;  /* 0x000050ff2d007388 */ /* 0x0001e20000000800 */
[----:B------:R-:W-:-:S03]  /*04b0*/  ISETP.GT.U32.AND.EX P0, PT, R7, R5, PT, P0 ;  /* 0x000000050700720c */ /* 0x000fc60003f04100 */
[----:B------:R0:W-:Y:S10]  /*04c0*/  STS [R45+0x40], R8 ;  /* 0x000040082d007388 */ /* 0x0001f40000000800 */
[----:B0-----:R-:W-:Y:S05]  /*04d0*/  @!P0 BRA `(.L_x_58) ;  /* 0x0000000000408947 */ /* 0x001fea0003800000 */
[----:B------:R-:W-:-:S07]  /*04e0*/  IMAD.MOV.U32 R0, RZ, RZ, RZ ;  /* 0x000000ffff007224 */ /* 0x000fce00078e00ff */
.L_x_59:
[----:B------:R-:W-:Y:S02]  /*04f0*/  IMAD.U32 R2, RZ, RZ, UR42 ;  /* 0x0000002aff027e24 */ /* 0x000fe4000f8e00ff */
[----:B------:R-:W-:Y:S02]  /*0500*/  IMAD.U32 R3, RZ, RZ, UR43 ;  /* 0x0000002bff037e24 */ /* 0x000fe4000f8e00ff */
[----:B------:R-:W-:Y:S02]  /*0510*/  IMAD R9, R5, 0x14, RZ ;  /* 0x0000001405097824 */ /* 0x000fe400078e02ff */
[----:B------:R-:W-:-:S04]  /*0520*/  IMAD.WIDE.U32 R2, R4, 0x14, R2 ;  /* 0x0000001404027825 */ /* 0x000fc800078e0002 */
[----:B------:R-:W-:-:S05]  /*0530*/  IMAD.IADD R3, R3, 0x1, R9 ;  /* 0x0000000103037824 */ /* 0x000fca00078e0209 */
[----:B------:R-:W2:Y:S02]  /*0540*/  LDG.E R2, desc[UR38][R2.64+0x4] ;  /* 0x0000042602027981 */ /* 0x000ea4000c1e1900 */
[----:B--2---:R-:W-:-:S13]  /*0550*/  ISETP.NE.AND P0, PT, R2, 0x1, PT ;  /* 0x000000010200780c */ /* 0x004fda0003f05270 */
[----:B------:R-:W-:Y:S05]  /*0560*/  @P0 BRA `(.L_x_58) ;  /* 0x00000000001c0947 */ /* 0x000fea0003800000 */
[----:B------:R-:W-:Y:S01]  /*0570*/  VIADD R0, R0, 0x1 ;  /* 0x0000000100007836 */ /* 0x000fe20000000000 */
[----:B------:R-:W-:-:S04]  /*0580*/  IADD3 R4, P0, PT, R4, 0x1, RZ ;  /* 0x0000000104047810 */ /* 0x000fc80007f1e0ff */
[----:B------:R0:W-:Y:S01]  /*0590*/  STS [R45+0x50], R0 ;  /* 0x000050002d007388 */ /* 0x0001e20000000800 */
[----:B------:R-:W-:Y:S01]  /*05a0*/  IMAD.X R5, RZ, RZ, R5, P0 ;  /* 0x000000ffff057224 */ /* 0x000fe200000e0605 */
[----:B------:R-:W-:-:S04]  /*05b0*/  ISETP.GE.U32.AND P0, PT, R4, R6, PT ;  /* 0x000000060400720c */ /* 0x000fc80003f06070 */
[----:B------:R-:W-:-:S13]  /*05c0*/  ISETP.GE.U32.AND.EX P0, PT, R5, R7, PT, P0 ;  /* 0x000000070500720c */ /* 0x000fda0003f06100 */
[----:B0-----:R-:W-:Y:S05]  /*05d0*/  @!P0 BRA `(.L_x_59) ;  /* 0xfffffffc00c48947 */ /* 0x001fea000383ffff */
.L_x_58:
[----:B------:R-:W-:Y:S05]  /*05e0*/  BSYNC.RECONVERGENT B1 ;  /* 0x0000000000017941 */ /* 0x000fea0003800200 */
.L_x_57:
[----:B------:R-:W-:-:S05]  /*05f0*/  IMAD.IADD R0, R8, 0x1, -R0 ;  /* 0x0000000108007824 */ /* 0x000fca00078e0a00 */
[----:B------:R0:W-:Y:S04]  /*0600*/  STS [R45+0x60], R0 ;  /* 0x000060002d007388 */ /* 0x0001e80000000800 */
[----:B------:R0:W-:Y:S02]  /*0610*/  STS [R45+0x70], R0 ;  /* 0x000070002d007388 */ /* 0x0001e40000000800 */
.L_x_56:
[----:B------:R-:W-:Y:S05]  /*0620*/  BSYNC.RECONVERGENT B0 ;  /* 0x0000000000007941 */ /* 0x000fea0003800200 */
.L_x_55:
[----:B------:R-:W-:-:S03]  /*0630*/  UMOV UR4, 0xffffffff ;  /* 0xffffffff00047882 */ /* 0x000fc60000000000 */
[----:B------:R-:W-:Y:S05]  /*0640*/  BRA.DIV UR4, `(.L_x_60) ;  /* 0x0000005a04587947 */ /* 0x000fea000b800000 */
[----:B------:R-:W-:Y:S01]  /*0650*/  NOP ;  /* 0x0000000000007918 */ /* 0x000fe20000000000 */
.L_x_244:
[----:B------:R-:W1:Y:S01]  /*0660*/  LDS R11, [R45+0x40] ;  /* 0x000040002d0b7984 */ /* 0x000e620000000800 */
[----:B------:R-:W-:Y:S01]  /*0670*/  BSSY.RECONVERGENT B0, `(.L_x_61) ;  /* 0x000001f000007945 */ /* 0x000fe20003800200 */
[----:B------:R-:W-:Y:S02]  /*0680*/  PLOP3.LUT P5, PT, PT, PT, PT, 0x8, 0x80 ;  /* 0x000000000080781c */ /* 0x000fe40003fae170 */
[----:B-1----:R-:W-:Y:S02]  /*0690*/  ISETP.GE.AND P0, PT, R30, R11, PT ;  /* 0x0000000b1e00720c */ /* 0x002fe40003f06270 */
[----:B------:R-:W-:-:S11]  /*06a0*/  SHF.R.S32.HI R10, RZ, 0x1f, R11 ;  /* 0x0000001fff0a7819 */ /* 0x000fd6000001140b */
[----:B------:R-:W-:Y:S05]  /*06b0*/  @P0 BRA `(.L_x_62) ;  /* 0x0000000000680947 */ /* 0x000fea0003800000 */
[----:B------:R1:W2:Y:S01]  /*06c0*/  LDS.64 R2, [R46] ;  /* 0x000000002e027984 */ /* 0x0002a20000000a00 */
[----:B------:R-:W3:Y:S01]  /*06d0*/  LDC.64 R4, c[0x0][0x410] ;  /* 0x00010400ff047b82 */ /* 0x000ee20000000a00 */
[C---:B0-----:R-:W-:Y:S02]  /*06e0*/  VIADD R0, R11.reuse, 0xffffffff ;  /* 0xffffffff0b007836 */ /* 0x041fe40000000000 */
[----:B------:R-:W-:Y:S02]  /*06f0*/  IMAD.MOV.U32 R9, RZ, RZ, R30 ;  /* 0x000000ffff097224 */ /* 0x000fe400078e001e */
[----:B-123--:R-:W-:-:S07]  /*0700*/  IMAD.WIDE R4, R11, 0x4, R4 ;  /* 0x000000040b047825 */ /* 0x00efce00078e0204 */
.L_x_63:
[----:B------:R-:W-:Y:S01]  /*0710*/  IADD3 R13, P0, PT, R2, R9, RZ ;  /* 0x00000009020d7210 */ /* 0x000fe20007f1e0ff */
[----:B------:R-:W-:Y:S02]  /*0720*/  IMAD.U32 R6, RZ, RZ, UR42 ;  /* 0x0000002aff067e24 */ /* 0x000fe4000f8e00ff */
[----:B------:R-:W-:Y:S01]  /*0730*/  IMAD.U32 R7, RZ, RZ, UR43 ;  /* 0x0000002bff077e24 */ /* 0x000fe2000f8e00ff */
[----:B------:R-:W-:Y:S01]  /*0740*/  LEA.HI.X.SX32 R8, R9, R3, 0x1, P0 ;  /* 0x0000000309087211 */ /* 0x000fe200000f0eff */
[----:B------:R-:W-:-:S04]  /*0750*/  IMAD.WIDE.U32 R6, R13, 0x14, R6 ;  /* 0x000000140d067825 */ /* 0x000fc800078e0006 */
[----:B------:R-:W-:-:S04]  /*0760*/  IMAD R13, R8, 0x14, RZ ;  /* 0x00000014080d7824 */ /* 0x000fc800078e02ff */
[----:B------:R-:W-:-:S05]  /*0770*/  IMAD.IADD R7, R7, 0x1, R13 ;  /* 0x0000000107077824 */ /* 0x000fca00078e020d */
[----:B------:R-:W2:Y:S01]  /*0780*/  LDG.E R13, desc[UR38][R6.64+0x10] ;  /* 0x00001026060d7981 */ /* 0x000ea2000c1e1900 */
[----:B------:R-:W-:Y:S02]  /*0790*/  PLOP3.LUT P5, PT, PT, PT, PT, 0x80, 0x8 ;  /* 0x000000000008781c */ /* 0x000fe40003faf070 */
[----:B--2---:R-:W-:-:S13]  /*07a0*/  ISETP.NE.AND P0, PT, R13, R0, PT ;  /* 0x000000000d00720c */ /* 0x004fda0003f05270 */
[----:B------:R-:W-:Y:S05]  /*07b0*/  @P0 BRA `(.L_x_62) ;  /* 0x0000000000280947 */ /* 0x000fea0003800000 */
[----:B------:R-:W2:Y:S04]  /*07c0*/  LDG.E R8, desc[UR38][R6.64+0x8] ;  /* 0x0000082606087981 */ /* 0x000ea8000c1e1900 */
[----:B------:R-:W2:Y:S04]  /*07d0*/  LDG.E R13, desc[UR38][R6.64+0xc] ;  /* 0x00000c26060d7981 */ /* 0x000ea8000c1e1900 */
[----:B------:R-:W3:Y:S01]  /*07e0*/  LDG.E R15, desc[UR38][R4.64] ;  /* 0x00000026040f7981 */ /* 0x000ee2000c1e1900 */
[----:B--2---:R-:W-:-:S05]  /*07f0*/  IMAD.IADD R8, R8, 0x1, R13 ;  /* 0x0000000108087824 */ /* 0x004fca00078e020d */
[----:B---3--:R-:W-:-:S13]  /*0800*/  ISETP.GE.AND P0, PT, R8, R15, PT ;  /* 0x0000000f0800720c */ /* 0x008fda0003f06270 */
[----:B------:R-:W-:Y:S05]  /*0810*/  @!P0 BRA `(.L_x_62) ;  /* 0x0000000000108947 */ /* 0x000fea0003800000 */
[----:B------:R-:W-:-:S05]  /*0820*/  VIADD R9, R9, 0x20 ;  /* 0x0000002009097836 */ /* 0x000fca0000000000 */
[----:B------:R-:W-:-:S13]  /*0830*/  ISETP.GE.AND P0, PT, R9, R11, PT ;  /* 0x0000000b0900720c */ /* 0x000fda0003f06270 */
[----:B------:R-:W-:Y:S05]  /*0840*/  @!P0 BRA `(.L_x_63) ;  /* 0xfffffffc00b08947 */ /* 0x000fea000383ffff */
[----:B------:R-:W-:-:S13]  /*0850*/  PLOP3.LUT P5, PT, PT, PT, PT, 0x8, 0x80 ;  /* 0x000000000080781c */ /* 0x000fda0003fae170 */
.L_x_62:
[----:B------:R-:W-:Y:S05]  /*0860*/  BSYNC.RECONVERGENT B0 ;  /* 0x0000000000007941 */ /* 0x000fea0003800200 */
.L_x_61:
[----:B------:R-:W-:-:S03]  /*0870*/  UMOV UR4, 0xffffffff ;  /* 0xffffffff00047882 */ /* 0x000fc60000000000 */
[----:B------:R-:W-:Y:S05]  /*0880*/  BRA.DIV UR4, `(.L_x_64) ;  /* 0x0000005604e47947 */ /* 0x000fea000b800000 */
[----:B------:R-:W-:-:S13]  /*0890*/  VOTE.ANY P5, P5 ;  /* 0x0000000000ff7806 */ /* 0x000fda00028a0100 */
.L_x_247:
[----:B------:R-:W-:Y:S04]  /*08a0*/  BSSY B6, `(.L_x_65) ;  /* 0x0000534000067945 */ /* 0x000fe80003800000 */
[----:B------:R-:W-:Y:S05]  /*08b0*/  @!P5 BRA `(.L_x_66) ;  /* 0x000000500014d947 */ /* 0x000fea0003800000 */
[----:B0-----:R-:W0:Y:S02]  /*08c0*/  LDS R0, [R45+0x70] ;  /* 0x000070002d007984 */ /* 0x001e240000000800 */
[----:B0-----:R-:W-:-:S13]  /*08d0*/  ISETP.GE.AND P0, PT, R0, 0x1, PT ;  /* 0x000000010000780c */ /* 0x001fda0003f06270 */
[----:B------:R-:W-:Y:S05]  /*08e0*/  @!P0 BRA `(.L_x_67) ;  /* 0x0000005000bc8947 */ /* 0x000fea0003800000 */
[----:B------:R-:W0:Y:S01]  /*08f0*/  LDC.64 R70, c[0x0][0x3d0] ;  /* 0x0000f400ff467b82 */ /* 0x000e220000000a00 */
[----:B------:R-:W-:Y:S01]  /*0900*/  SHF.R.S32.HI R3, RZ, 0x5, R54 ;  /* 0x00000005ff037819 */ /* 0x000fe20000011436 */
[----:B------:R-:W-:Y:S01]  /*0910*/  BSSY B7, `(.L_x_68) ;  /* 0x0000487000077945 */ /* 0x000fe20003800000 */
[----:B------:R-:W-:-:S03]  /*0920*/  IMAD.MOV.U32 R28, RZ, RZ, RZ ;  /* 0x000000ffff1c7224 */ /* 0x000fc600078e00ff */
[----:B0-----:R-:W-:-:S07]  /*0930*/  IMAD.WIDE R70, R3, 0x8, R70 ;  /* 0x0000000803467825 */ /* 0x001fce00078e0246 */
.L_x_219:
[----:B------:R-:W-:Y:S01]  /*0940*/  ISETP.NE.AND P0, PT, R28, RZ, PT ;  /* 0x000000ff1c00720c */ /* 0x000fe20003f05270 */
[----:B------:R-:W-:Y:S05]  /*0950*/  YIELD ;  /* 0x0000000000007946 */ /* 0x000fea0003800000 */
[----:B------:R-:W-:Y:S07]  /*0960*/  BSSY B8, `(.L_x_69) ;  /* 0x0000053000087945 */ /* 0x000fee0003800000 */
[----:B-12-45:R-:W-:Y:S05]  /*0970*/  @!P0 BRA `(.L_x_70) ;  /* 0x0000000400448947 */ /* 0x036fea0003800000 */
[----:B------:R-:W-:Y:S01]  /*0980*/  ISETP.NE.AND P0, PT, R47, RZ, PT ;  /* 0x000000ff2f00720c */ /* 0x000fe20003f05270 */
[----:B------:R-:W-:-:S12]  /*0990*/  UMOV UR4, 0xffffffff ;  /* 0xffffffff00047882 */ /* 0x000fd80000000000 */
[----:B------:R-:W0:Y:S04]  /*09a0*/  @!P0 LDS R0, [R36+0x60] ;  /* 0x0000600024008984 */ /* 0x000e280000000800 */
[----:B------:R-:W1:Y:S01]  /*09b0*/  @!P0 LDS R2, [R36+0x40] ;  /* 0x0000400024028984 */ /* 0x000e620000000800 */
[----:B0-----:R-:W-:Y:S02]  /*09c0*/  @!P0 VIADD R3, R0, 0xffffffff ;  /* 0xffffffff00038836 */ /* 0x001fe40000000000 */
[----:B-1----:R-:W-:-:S03]  /*09d0*/  @!P0 VIADD R5, R2, 0xffffffff ;  /* 0xffffffff02058836 */ /* 0x002fc60000000000 */
[----:B------:R0:W-:Y:S04]  /*09e0*/  @!P0 STS [R36+0x60], R3 ;  /* 0x0000600324008388 */ /* 0x0001e80000000800 */
[----:B------:R0:W-:Y:S01]  /*09f0*/  @!P0 STS [R36+0x40], R5 ;  /* 0x0000400524008388 */ /* 0x0001e20000000800 */
[----:B------:R-:W-:Y:S05]  /*0a00*/  BRA.DIV UR4, `(.L_x_71) ;  /* 0x0000005604a47947 */ /* 0x000fea000b800000 */
[----:B------:R-:W-:Y:S01]  /*0a10*/  NOP ;  /* 0x0000000000007918 */ /* 0x000fe20000000000 */
.L_x_250:
[----:B------:R-:W1:Y:S01]  /*0a20*/  LDS R17, [R45+0x40] ;  /* 0x000040002d117984 */ /* 0x000e620000000800 */
[----:B------:R-:W-:Y:S01]  /*0a30*/  BSSY.RECONVERGENT B9, `(.L_x_72) ;  /* 0x0000042000097945 */ /* 0x000fe20003800200 */
[----:B-1----:R-:W-:-:S13]  /*0a40*/  ISETP.GE.AND P0, PT, R30, R17, PT ;  /* 0x000000111e00720c */ /* 0x002fda0003f06270 */
[----:B------:R-:W-:Y:S05]  /*0a50*/  @P0 BRA `(.L_x_73) ;  /* 0x0000000000fc0947 */ /* 0x000fea0003800000 */
[----:B------:R-:W1:Y:S01]  /*0a60*/  LDS.64 R62, [R46] ;  /* 0x000000002e3e7984 */ /* 0x000e620000000a00 */
[----:B------:R-:W-:Y:S01]  /*0a70*/  IMAD.U32 R2, RZ, RZ, UR42 ;  /* 0x0000002aff027e24 */ /* 0x000fe2000f8e00ff */
[----:B------:R-:W2:Y:S01]  /*0a80*/  LDC.64 R60, c[0x0][0x498] ;  /* 0x00012600ff3c7b82 */ /* 0x000ea20000000a00 */
[----:B0-----:R-:W-:-:S07]  /*0a90*/  IMAD.U32 R3, RZ, RZ, UR43 ;  /* 0x0000002bff037e24 */ /* 0x001fce000f8e00ff */
[----:B------:R-:W0:Y:S01]  /*0aa0*/  LDC.64 R26, c[0x0][0x4a8] ;  /* 0x00012a00ff1a7b82 */ /* 0x000e220000000a00 */
[----:B-1----:R-:W-:-:S04]  /*0ab0*/  IADD3 R5, P0, PT, R62, R17, RZ ;  /* 0x000000113e057210 */ /* 0x002fc80007f1e0ff */
[----:B------:R-:W-:Y:S01]  /*0ac0*/  LEA.HI.X.SX32 R0, R17, R63, 0x1, P0 ;  /* 0x0000003f11007211 */ /* 0x000fe200000f0eff */
[----:B------:R-:W-:-:S04]  /*0ad0*/  IMAD.WIDE.U32 R2, R5, 0x14, R2 ;  /* 0x0000001405027825 */ /* 0x000fc800078e0002 */
[----:B------:R-:W-:-:S04]  /*0ae0*/  IMAD R5, R0, 0x14, RZ ;  /* 0x0000001400057824 */ /* 0x000fc800078e02ff */
[----:B------:R-:W-:-:S06]  /*0af0*/  IMAD.IADD R3, R3, 0x1, R5 ;  /* 0x0000000103037824 */ /* 0x000fcc00078e0205 */
[----:B------:R-:W2:Y:S01]  /*0b00*/  LDG.E R3, desc[UR38][R2.64] ;  /* 0x0000002602037981 */ /* 0x000ea2000c1e1900 */
[----:B------:R-:W-:Y:S02]  /*0b10*/  IMAD.MOV.U32 R16, RZ, RZ, R30 ;  /* 0x000000ffff107224 */ /* 0x000fe400078e001e */
[----:B--2---:R-:W-:-:S04]  /*0b20*/  IMAD.WIDE R60, R3, 0x8, R60 ;  /* 0x00000008033c7825 */ /* 0x004fc800078e023c */
[----:B0-----:R-:W-:-:S07]  /*0b30*/  IMAD.WIDE R26, R3, 0x8, R26 ;  /* 0x00000008031a7825 */ /* 0x001fce00078e021a */
.L_x_76:
[----:B0-----:R-:W-:Y:S01]  /*0b40*/  IADD3 R3, P0, PT, R62, R16, RZ ;  /* 0x000000103e037210 */ /* 0x001fe20007f1e0ff */
[----:B------:R-:W-:Y:S01]  /*0b50*/  IMAD.U32 R18, RZ, RZ, UR42 ;  /* 0x0000002aff127e24 */ /* 0x000fe2000f8e00ff */
[----:B------:R-:W-:Y:S01]  /*0b60*/  SHF.R.S32.HI R2, RZ, 0x1f, R16 ;  /* 0x0000001fff027819 */ /* 0x000fe20000011410 */
[----:B------:R-:W-:Y:S01]  /*0b70*/  IMAD.U32 R19, RZ, RZ, UR43 ;  /* 0x0000002bff137e24 */ /* 0x000fe2000f8e00ff */
[----:B------:R-:W2:Y:S01]  /*0b80*/  LDG.E.64 R8, desc[UR38][R60.64] ;  /* 0x000000263c087981 */ /* 0x000ea2000c1e1b00 */
[----:B------:R-:W2:Y:S02]  /*0b90*/  LDCU.64 UR4, c[0x0][0x490] ;  /* 0x00009200ff0477ac */ /* 0x000ea40008000a00 */
[----:B------:R-:W-:Y:S02]  /*0ba0*/  IMAD.X R0, R63, 0x1, R2, P0 ;  /* 0x000000013f007824 */ /* 0x000fe400000e0602 */
[----:B------:R-:W-:Y:S02]  /*0bb0*/  IMAD.WIDE.U32 R18, R3, 0x14, R18 ;  /* 0x0000001403127825 */ /* 0x000fe400078e0012 */
[----:B------:R-:W3:Y:S02]  /*0bc0*/  LDG.E R3, desc[UR38][R60.64+0x8] ;  /* 0x000008263c037981 */ /* 0x000ee4000c1e1900 */
[----:B------:R-:W-:-:S04]  /*0bd0*/  IMAD R5, R0, 0x14, RZ ;  /* 0x0000001400057824 */ /* 0x000fc800078e02ff */
[----:B------:R-:W-:-:S05]  /*0be0*/  IMAD.IADD R19, R19, 0x1, R5 ;  /* 0x0000000113137824 */ /* 0x000fca00078e0205 */
[----:B------:R0:W5:Y:S01]  /*0bf0*/  LDG.E R7, desc[UR38][R18.64] ;  /* 0x0000002612077981 */ /* 0x000162000c1e1900 */
[----:B------:R-:W-:Y:S01]  /*0c00*/  MOV R20, 0xc60 ;  /* 0x00000c6000147802 */ /* 0x000fe20000000f00 */
[----:B------:R-:W-:Y:S01]  /*0c10*/  IMAD.MOV.U32 R21, RZ, RZ, 0x0 ;  /* 0x00000000ff157424 */ /* 0x000fe200078e00ff */
[----:B--2---:R-:W-:-:S04]  /*0c20*/  LEA R4, P0, R8, UR4, 0x2 ;  /* 0x0000000408047c11 */ /* 0x004fc8000f8010ff */
[----:B------:R-:W-:Y:S01]  /*0c30*/  LEA.HI.X R5, R8, UR5, R9, 0x2, P0 ;  /* 0x0000000508057c11 */ /* 0x000fe200080f1409 */
[----:B0--3--:R-:W-:-:S08]  /*0c40*/  IMAD.IADD R6, R3, 0x1, -R8 ;  /* 0x0000000103067824 */ /* 0x009fd000078e0a08 */
[----:B-----5:R-:W-:Y:S05]  /*0c50*/  CALL.REL.NOINC `($_Z12expand_level8GPU_Data11GPU_Cliques9GPU_Graph$_Z20device_bsearch_arrayPiii) ;  /* 0x0000006000307944 */ /* 0x020fea0003c00000 */
[----:B------:R-:W-:Y:S02]  /*0c60*/  ISETP.NE.AND P0, PT, R4, -0x1, PT ;  /* 0xffffffff0400780c */ /* 0x000fe40003f05270 */
[----:B------:R-:W-:Y:S01]  /*0c70*/  IADD3 R79, P1, PT, R62, R16, RZ ;  /* 0x000000103e4f7210 */ /* 0x000fe20007f3e0ff */
[----:B------:R-:W-:Y:S01]  /*0c80*/  IMAD.U32 R5, RZ, RZ, UR43 ;  /* 0x0000002bff057e24 */ /* 0x000fe2000f8e00ff */
[----:B------:R-:W0:Y:S09]  /*0c90*/  LDCU.64 UR4, c[0x0][0x4a0] ;  /* 0x00009400ff0477ac */ /* 0x000e320008000a00 */
[----:B------:R-:W2:Y:S01]  /*0ca0*/  @P0 LDG.E R3, desc[UR38][R18.64+0xc] ;  /* 0x00000c2612030981 */ /* 0x000ea2000c1e1900 */
[----:B------:R-:W-:-:S02]  /*0cb0*/  IMAD.U32 R4, RZ, RZ, UR42 ;  /* 0x0000002aff047e24 */ /* 0x000fc4000f8e00ff */
[----:B------:R-:W-:Y:S02]  /*0cc0*/  IMAD.X R2, R63, 0x1, R2, P1 ;  /* 0x000000013f027824 */ /* 0x000fe400008e0602 */
[----:B------:R-:W-:-:S04]  /*0cd0*/  IMAD.WIDE.U32 R78, R79, 0x14, R4 ;  /* 0x000000144f4e7825 */ /* 0x000fc800078e0004 */
[----:B------:R-:W-:-:S04]  /*0ce0*/  IMAD R7, R2, 0x14, RZ ;  /* 0x0000001402077824 */ /* 0x000fc800078e02ff */
[----:B------:R-:W-:Y:S02]  /*0cf0*/  IMAD.IADD R79, R79, 0x1, R7 ;  /* 0x000000014f4f7824 */ /* 0x000fe400078e0207 */
[----:B--2---:R-:W-:-:S05]  /*0d00*/  @P0 VIADD R3, R3, 0xffffffff ;  /* 0xffffffff03030836 */ /* 0x004fca0000000000 */
[----:B------:R1:W-:Y:S04]  /*0d10*/  @P0 STG.E desc[UR38][R18.64+0xc], R3 ;  /* 0x00000c0312000986 */ /* 0x0003e8000c101926 */
[----:B------:R-:W0:Y:S04]  /*0d20*/  LDG.E.64 R8, desc[UR38][R26.64] ;  /* 0x000000261a087981 */ /* 0x000e28000c1e1b00 */
[----:B------:R-:W2:Y:S04]  /*0d30*/  LDG.E R5, desc[UR38][R26.64+0x8] ;  /* 0x000008261a057981 */ /* 0x000ea8000c1e1900 */
[----:B------:R1:W5:Y:S01]  /*0d40*/  LDG.E R7, desc[UR38][R78.64] ;  /* 0x000000264e077981 */ /* 0x000362000c1e1900 */
[----:B------:R-:W-:Y:S01]  /*0d50*/  MOV R20, 0xdb0 ;  /* 0x00000db000147802 */ /* 0x000fe20000000f00 */
[----:B------:R-:W-:Y:S01]  /*0d60*/  IMAD.MOV.U32 R21, RZ, RZ, 0x0 ;  /* 0x00000000ff157424 */ /* 0x000fe200078e00ff */
[----:B0-----:R-:W-:Y:S01]  /*0d70*/  LEA R4, P0, R8, UR4, 0x2 ;  /* 0x0000000408047c11 */ /* 0x001fe2000f8010ff */
[----:B--2---:R-:W-:-:S03]  /*0d80*/  IMAD.IADD R6, R5, 0x1, -R8 ;  /* 0x0000000105067824 */ /* 0x004fc600078e0a08 */
[----:B-1----:R-:W-:-:S09]  /*0d90*/  LEA.HI.X R5, R8, UR5, R9, 0x2, P0 ;  /* 0x0000000508057c11 */ /* 0x002fd200080f1409 */
[----:B-----5:R-:W-:Y:S05]  /*0da0*/  CALL.REL.NOINC `($_Z12expand_level8GPU_Data11GPU_Cliques9GPU_Graph$_Z20device_bsearch_arrayPiii) ;  /* 0x0000005c00dc7944 */ /* 0x020fea0003c00000 */
[----:B------:R-:W-:Y:S01]  /*0db0*/  ISETP.NE.AND P0, PT, R4, -0x1, PT ;  /* 0xffffffff0400780c */ /* 0x000fe20003f05270 */
[----:B------:R-:W-:-:S12]  /*0dc0*/  BSSY.RECONVERGENT B0, `(.L_x_74) ;  /* 0x0000005000007945 */ /* 0x000fd80003800200 */
[----:B------:R-:W-:Y:S05]  /*0dd0*/  @!P0 BRA `(.L_x_75) ;  /* 0x00000000000c8947 */ /* 0x000fea0003800000 */
[----:B------:R-:W2:Y:S02]  /*0de0*/  LDG.E R0, desc[UR38][R78.64+0x10] ;  /* 0x000010264e007981 */ /* 0x000ea4000c1e1900 */
[----:B--2---:R-:W-:-:S05]  /*0df0*/  VIADD R3, R0, 0xffffffff ;  /* 0xffffffff00037836 */ /* 0x004fca0000000000 */
[----:B------:R0:W-:Y:S02]  /*0e00*/  STG.E desc[UR38][R78.64+0x10], R3 ;  /* 0x000010034e007986 */ /* 0x0001e4000c101926 */
.L_x_75:
[----:B------:R-:W-:Y:S05]  /*0e10*/  BSYNC.RECONVERGENT B0 ;  /* 0x0000000000007941 */ /* 0x000fea0003800200 */
.L_x_74:
[----:B------:R-:W-:-:S05]  /*0e20*/  VIADD R16, R16, 0x20 ;  /* 0x0000002010107836 */ /* 0x000fca0000000000 */
[----:B------:R-:W-:-:S13]  /*0e30*/  ISETP.GE.AND P0, PT, R16, R17, PT ;  /* 0x000000111000720c */ /* 0x000fda0003f06270 */
[----:B------:R-:W-:Y:S05]  /*0e40*/  @!P0 BRA `(.L_x_76) ;  /* 0xfffffffc003c8947 */ /* 0x000fea000383ffff */
.L_x_73:
[----:B------:R-:W-:Y:S05]  /*0e50*/  BSYNC.RECONVERGENT B9 ;  /* 0x0000000000097941 */ /* 0x000fea0003800200 */
.L_x_72:
[----:B------:R-:W-:-:S03]  /*0e60*/  UMOV UR4, 0xffffffff ;  /* 0xffffffff00047882 */ /* 0x000fc60000000000 */
[----:B------:R-:W-:Y:S05]  /*0e70*/  BRA.DIV UR4, `(.L_x_77) ;  /* 0x0000005204a47947 */ /* 0x000fea000b800000 */
[----:B------:R-:W-:Y:S01]  /*0e80*/  NOP ;  /* 0x0000000000007918 */ /* 0x000fe20000000000 */
.L_x_70:
[----:B------:R-:W-:Y:S05]  /*0e90*/  BSYNC B8 ;  /* 0x0000000000087941 */ /* 0x000fea0003800000 */
.L_x_69:
[----:B------:R-:W1:Y:S01]  /*0ea0*/  LDS R0, [R45+0x50] ;  /* 0x000050002d007984 */ /* 0x000e620000000800 */
[----:B------:R-:W-:Y:S01]  /*0eb0*/  BSSY.RECONVERGENT B0, `(.L_x_78) ;  /* 0x000002b000007945 */ /* 0x000fe20003800200 */
[----:B------:R-:W-:Y:S02]  /*0ec0*/  PLOP3.LUT P5, PT, PT, PT, PT, 0x8, 0x80 ;  /* 0x000000000080781c */ /* 0x000fe40003fae170 */
[----:B-1----:R-:W-:-:S13]  /*0ed0*/  ISETP.GE.AND P0, PT, R30, R0, PT ;  /* 0x000000001e00720c */ /* 0x002fda0003f06270 */
[----:B------:R-:W-:Y:S05]  /*0ee0*/  @P0 BRA `(.L_x_79) ;  /* 0x00000000009c0947 */ /* 0x000fea0003800000 */
[----:B0-----:R-:W0:Y:S01]  /*0ef0*/  LDC.64 R4, c[0x0][0x418] ;  /* 0x00010600ff047b82 */ /* 0x001e220000000a00 */
[----:B------:R1:W2:Y:S07]  /*0f00*/  LDS.64 R2, [R46] ;  /* 0x000000002e027984 */ /* 0x0002ae0000000a00 */
[----:B------:R-:W3:Y:S01]  /*0f10*/  LDC.64 R6, c[0x0][0x410] ;  /* 0x00010400ff067b82 */ /* 0x000ee20000000a00 */
[----:B0-----:R-:W3:Y:S02]  /*0f20*/  LDG.E R9, desc[UR38][R4.64] ;  /* 0x0000002604097981 */ /* 0x001ee4000c1e1900 */
[----:B---3--:R-:W-:-:S06]  /*0f30*/  IMAD.WIDE R6, R9, 0x4, R6 ;  /* 0x0000000409067825 */ /* 0x008fcc00078e0206 */
[----:B------:R1:W5:Y:S01]  /*0f40*/  LDG.E R6, desc[UR38][R6.64] ;  /* 0x0000002606067981 */ /* 0x000362000c1e1900 */
[----:B--2---:R-:W-:-:S07]  /*0f50*/  IMAD.MOV.U32 R11, RZ, RZ, R30 ;  /* 0x000000ffff0b7224 */ /* 0x004fce00078e001e */
.L_x_82:
[----:B-1----:R-:W-:Y:S01]  /*0f60*/  IADD3 R7, P0, PT, R2, R11, RZ ;  /* 0x0000000b02077210 */ /* 0x002fe20007f1e0ff */
[----:B------:R-:W-:Y:S02]  /*0f70*/  IMAD.U32 R4, RZ, RZ, UR42 ;  /* 0x0000002aff047e24 */ /* 0x000fe4000f8e00ff */
[----:B0-----:R-:W-:Y:S01]  /*0f80*/  IMAD.U32 R5, RZ, RZ, UR43 ;  /* 0x0000002bff057e24 */ /* 0x001fe2000f8e00ff */
[----:B------:R-:W-:Y:S01]  /*0f90*/  LEA.HI.X.SX32 R8, R11, R3, 0x1, P0 ;  /* 0x000000030b087211 */ /* 0x000fe200000f0eff */
[----:B------:R-:W-:-:S04]  /*0fa0*/  IMAD.WIDE.U32 R4, R7, 0x14, R4 ;  /* 0x0000001407047825 */ /* 0x000fc800078e0004 */
[----:B------:R-:W-:-:S04]  /*0fb0*/  IMAD R7, R8, 0x14, RZ ;  /* 0x0000001408077824 */ /* 0x000fc800078e02ff */
[----:B------:R-:W-:-:S05]  /*0fc0*/  IMAD.IADD R5, R5, 0x1, R7 ;  /* 0x0000000105057824 */ /* 0x000fca00078e0207 */
[----:B------:R-:W2:Y:S04]  /*0fd0*/  LDG.E R7, desc[UR38][R4.64+0x8] ;  /* 0x0000082604077981 */ /* 0x000ea8000c1e1900 */
[----:B------:R-:W2:Y:S01]  /*0fe0*/  LDG.E R8, desc[UR38][R4.64+0xc] ;  /* 0x00000c2604087981 */ /* 0x000ea2000c1e1900 */
[----:B------:R-:W-:Y:S01]  /*0ff0*/  PLOP3.LUT P5, PT, PT, PT, PT, 0x80, 0x8 ;  /* 0x000000000008781c */ /* 0x000fe20003faf070 */
[----:B--2---:R-:W-:-:S05]  /*1000*/  IMAD.IADD R13, R7, 0x1, R8 ;  /* 0x00000001070d7824 */ /* 0x004fca00078e0208 */
[----:B-----5:R-:W-:-:S13]  /*1010*/  ISETP.GE.AND P0, PT, R13, R6, PT ;  /* 0x000000060d00720c */ /* 0x020fda0003f06270 */
[----:B------:R-:W-:Y:S05]  /*1020*/  @!P0 BRA `(.L_x_79) ;  /* 0x00000000004c8947 */ /* 0x000fea0003800000 */
[----:B------:R-:W2:Y:S01]  /*1030*/  LDG.E R4, desc[UR38][R4.64+0x10] ;  /* 0x0000102604047981 */ /* 0x000ea2000c1e1900 */
[----:B------:R-:W-:-:S05]  /*1040*/  VIADD R7, R9, 0xffffffff ;  /* 0xffffffff09077836 */ /* 0x000fca0000000000 */
[----:B--2---:R-:W-:-:S13]  /*1050*/  ISETP.GE.AND P0, PT, R4, R7, PT ;  /* 0x000000070400720c */ /* 0x004fda0003f06270 */
[----:B------:R-:W-:Y:S05]  /*1060*/  @!P0 BRA `(.L_x_79) ;  /* 0x00000000003c8947 */ /* 0x000fea0003800000 */
[----:B------:R-:W-:Y:S01]  /*1070*/  IMAD.IADD R8, R0, 0x1, R8 ;  /* 0x0000000100087824 */ /* 0x000fe200078e0208 */
[----:B------:R-:W-:Y:S01]  /*1080*/  BSSY.RECONVERGENT B1, `(.L_x_80) ;  /* 0x0000007000017945 */ /* 0x000fe20003800200 */
[----:B------:R-:W-:-:S03]  /*1090*/  IMAD.MOV.U32 R4, RZ, RZ, R6 ;  /* 0x000000ffff047224 */ /* 0x000fc600078e0006 */
[----:B------:R-:W-:-:S13]  /*10a0*/  ISETP.GE.AND P0, PT, R8, R9, PT ;  /* 0x000000090800720c */ /* 0x000fda0003f06270 */
[----:B------:R-:W-:Y:S05]  /*10b0*/  @!P0 BRA `(.L_x_81) ;  /* 0x00000000000c8947 */ /* 0x000fea0003800000 */
[----:B------:R-:W0:Y:S02]  /*10c0*/  LDC.64 R4, c[0x0][0x410] ;  /* 0x00010400ff047b82 */ /* 0x000e240000000a00 */
[----:B0-----:R-:W-:-:S06]  /*10d0*/  IMAD.WIDE R4, R8, 0x4, R4 ;  /* 0x0000000408047825 */ /* 0x001fcc00078e0204 */
[----:B------:R0:W5:Y:S02]  /*10e0*/  LDG.E R4, desc[UR38][R4.64] ;  /* 0x0000002604047981 */ /* 0x000164000c1e1900 */
.L_x_81:
[----:B------:R-:W-:Y:S05]  /*10f0*/  BSYNC.RECONVERGENT B1 ;  /* 0x0000000000017941 */ /* 0x000fea0003800200 */
.L_x_80:
[----:B-----5:R-:W-:-:S13]  /*1100*/  ISETP.GE.AND P0, PT, R13, R4, PT ;  /* 0x000000040d00720c */ /* 0x020fda0003f06270 */
[----:B------:R-:W-:Y:S05]  /*1110*/  @!P0 BRA `(.L_x_79) ;  /* 0x0000000000108947 */ /* 0x000fea0003800000 */
[----:B------:R-:W-:-:S05]  /*1120*/  VIADD R11, R11, 0x20 ;  /* 0x000000200b0b7836 */ /* 0x000fca0000000000 */
[----:B------:R-:W-:-:S13]  /*1130*/  ISETP.GE.AND P0, PT, R11, R0, PT ;  /* 0x000000000b00720c */ /* 0x000fda0003f06270 */
[----:B------:R-:W-:Y:S05]  /*1140*/  @!P0 BRA `(.L_x_82) ;  /* 0xfffffffc00848947 */ /* 0x000fea000383ffff */
[----:B------:R-:W-:-:S13]  /*1150*/  PLOP3.LUT P5, PT, PT, PT, PT, 0x8, 0x80 ;  /* 0x000000000080781c */ /* 0x000fda0003fae170 */
.L_x_79:
[----:B------:R-:W-:Y:S05]  /*1160*/  BSYNC.RECONVERGENT B0 ;  /* 0x0000000000007941 */ /* 0x000fea0003800200 */
.L_x_78:
[----:B------:R-:W-:-:S03]  /*1170*/  UMOV UR4, 0xffffffff ;  /* 0xffffffff00047882 */ /* 0x000fc60000000000 */
[----:B------:R-:W-:Y:S05]  /*1180*/  BRA.DIV UR4, `(.L_x_83) ;  /* 0x0000004e04fc7947 */ /* 0x000fea000b800000 */
[----:B------:R-:W-:-:S13]  /*1190*/  VOTE.ANY P5, P5 ;  /* 0x0000000000ff7806 */ /* 0x000fda00028a0100 */
.L_x_255:
[----:B------:R-:W-:Y:S05]  /*11a0*/  @P5 BRA `(.L_x_84) ;  /* 0x0000003c00e45947 */ /* 0x000fea0003800000 */
[----:B------:R-:W-:Y:S01]  /*11b0*/  ISETP.NE.AND P0, PT, R47, RZ, PT ;  /* 0x000000ff2f00720c */ /* 0x000fe20003f05270 */
[----:B------:R-:W-:-:S03]  /*11c0*/  UMOV UR4, 0xffffffff ;  /* 0xffffffff00047882 */ /* 0x000fc60000000000 */
[----:B------:R-:W-:-:S09]  /*11d0*/  P2R R2, PR, RZ, 0x1 ;  /* 0x00000001ff027803 */ /* 0x000fd20000000000 */
[----:B------:R-:W1:Y:S04]  /*11e0*/  @!P0 LDS R2, [R45+0x60] ;  /* 0x000060002d028984 */ /* 0x000e680000000800 */
[----:B------:R-:W2:Y:S04]  /*11f0*/  @!P0 LDS R4, [R45+0x40] ;  /* 0x000040002d048984 */ /* 0x000ea80000000800 */
[----:B------:R3:W-:Y:S04]  /*1200*/  @!P0 STS [R45+0x80], R0 ;  /* 0x000080002d008388 */ /* 0x0007e80000000800 */
[----:B-1----:R3:W-:Y:S04]  /*1210*/  @!P0 STS [R45+0x90], R2 ;  /* 0x000090022d008388 */ /* 0x0027e80000000800 */
[----:B--2---:R3:W-:Y:S01]  /*1220*/  @!P0 STS [R45+0xa0], R4 ;  /* 0x0000a0042d008388 */ /* 0x0047e20000000800 */
[----:B------:R-:W-:Y:S05]  /*1230*/  BRA.DIV UR4, `(.L_x_85) ;  /* 0x0000004e04f07947 */ /* 0x000fea000b800000 */
[----:B------:R-:W-:Y:S01]  /*1240*/  NOP ;  /* 0x0000000000007918 */ /* 0x000fe20000000000 */
.L_x_258:
[----:B0-----:R-:W0:Y:S01]  /*1250*/  S2R R3, SR_CgaCtaId ;  /* 0x0000000000037919 */ /* 0x001e220000008800 */
[----:B---3--:R-:W-:Y:S01]  /*1260*/  MOV R2, 0x400 ;  /* 0x0000040000027802 */ /* 0x008fe20000000f00 */
[----:B------:R-:W-:Y:S01]  /*1270*/  IMAD R9, R52, 0x4b, RZ ;  /* 0x0000004b34097824 */ /* 0x000fe200078e02ff */
[----:B------:R-:W1:Y:S01]  /*1280*/  LDC.64 R4, c[0x0][0x3e8] ;  /* 0x0000fa00ff047b82 */ /* 0x000e620000000a00 */
[----:B------:R-:W2:Y:S01]  /*1290*/  S2R R0, SR_SWINHI ;  /* 0x0000000000007919 */ /* 0x000ea20000002f00 */
[----:B------:R-:W-:Y:S01]  /*12a0*/  BSSY.RECONVERGENT B0, `(.L_x_86) ;  /* 0x0000026000007945 */ /* 0x000fe20003800200 */
[----:B------:R-:W3:Y:S01]  /*12b0*/  LDS R7, [R45+0xa0] ;  /* 0x0000a0002d077984 */ /* 0x000ee20000000800 */
[----:B-1----:R-:W-:Y:S01]  /*12c0*/  IMAD.WIDE R4, R31, 0x14, R4 ;  /* 0x000000141f047825 */ /* 0x002fe200078e0204 */
[----:B0-----:R-:W-:-:S04]  /*12d0*/  LEA R3, R3, R2, 0x18 ;  /* 0x0000000203037211 */ /* 0x001fc800078ec0ff */
[----:B------:R-:W-:Y:S02]  /*12e0*/  MOV R2, R3 ;  /* 0x0000000300027202 */ /* 0x000fe40000000f00 */
[----:B--2---:R-:W-:-:S03]  /*12f0*/  MOV R3, R0 ;  /* 0x0000000000037202 */ /* 0x004fc60000000f00 */
[----:B------:R-:W-:-:S03]  /*1300*/  IMAD.WIDE R2, R9, 0x14, R2 ;  /* 0x0000001409027825 */ /* 0x000fc600078e0202 */
[----:B------:R-:W-:Y:S02]  /*1310*/  IADD3 R9, P1, PT, R2, 0xb0, RZ ;  /* 0x000000b002097810 */ /* 0x000fe40007f3e0ff */
[----:B---3--:R-:W-:-:S03]  /*1320*/  ISETP.GE.AND P0, PT, R7, 0x4c, PT ;  /* 0x0000004c0700780c */ /* 0x008fc60003f06270 */
[----:B------:R-:W-:Y:S01]  /*1330*/  IMAD.X R19, RZ, RZ, R3, P1 ;  /* 0x000000ffff137224 */ /* 0x000fe200008e0603 */
[----:B------:R-:W-:Y:S02]  /*1340*/  ISETP.GE.AND P1, PT, R30, R7, PT ;  /* 0x000000071e00720c */ /* 0x000fe40003f26270 */
[----:B------:R-:W-:Y:S02]  /*1350*/  SEL R18, R9, R4, !P0 ;  /* 0x0000000409127207 */ /* 0x000fe40004000000 */
[----:B------:R-:W-:-:S09]  /*1360*/  SEL R19, R19, R5, !P0 ;  /* 0x0000000513137207 */ /* 0x000fd20004000000 */
[----:B------:R-:W-:Y:S05]  /*1370*/  @P1 BRA `(.L_x_87) ;  /* 0x0000000000601947 */ /* 0x000fea0003800000 */
[----:B------:R-:W-:-:S07]  /*1380*/  IMAD.MOV.U32 R7, RZ, RZ, R30 ;  /* 0x000000ffff077224 */ /* 0x000fce00078e001e */
.L_x_88:
[----:B------:R-:W0:Y:S01]  /*1390*/  LDS.64 R2, [R46] ;  /* 0x000000002e027984 */ /* 0x000e220000000a00 */
[----:B------:R-:W-:Y:S02]  /*13a0*/  IMAD.U32 R4, RZ, RZ, UR42 ;  /* 0x0000002aff047e24 */ /* 0x000fe4000f8e00ff */
[----:B------:R-:W-:Y:S01]  /*13b0*/  IMAD.U32 R5, RZ, RZ, UR43 ;  /* 0x0000002bff057e24 */ /* 0x000fe2000f8e00ff */
[----:B0-----:R-:W-:-:S04]  /*13c0*/  IADD3 R9, P0, PT, R2, R7, RZ ;  /* 0x0000000702097210 */ /* 0x001fc80007f1e0ff */
[----:B------:R-:W-:Y:S01]  /*13d0*/  LEA.HI.X.SX32 R2, R7, R3, 0x1, P0 ;  /* 0x0000000307027211 */ /* 0x000fe200000f0eff */
[----:B------:R-:W-:-:S04]  /*13e0*/  IMAD.WIDE.U32 R4, R9, 0x14, R4 ;  /* 0x0000001409047825 */ /* 0x000fc800078e0004 */
[----:B------:R-:W-:-:S04]  /*13f0*/  IMAD R3, R2, 0x14, RZ ;  /* 0x0000001402037824 */ /* 0x000fc800078e02ff */
[----:B------:R-:W-:-:S05]  /*1400*/  IMAD.IADD R5, R5, 0x1, R3 ;  /* 0x0000000105057824 */ /* 0x000fca00078e0203 */
[----:B------:R-:W2:Y:S04]  /*1410*/  LDG.E R9, desc[UR38][R4.64] ;  /* 0x0000002604097981 */ /* 0x000ea8000c1e1900 */
[----:B------:R-:W3:Y:S04]  /*1420*/  LDG.E R11, desc[UR38][R4.64+0x4] ;  /* 0x00000426040b7981 */ /* 0x000ee8000c1e1900 */
[----:B------:R-:W4:Y:S04]  /*1430*/  LDG.E R13, desc[UR38][R4.64+0x8] ;  /* 0x00000826040d7981 */ /* 0x000f28000c1e1900 */
[----:B------:R-:W5:Y:S04]  /*1440*/  LDG.E R15, desc[UR38][R4.64+0xc] ;  /* 0x00000c26040f7981 */ /* 0x000f68000c1e1900 */
[----:B------:R-:W5:Y:S01]  /*1450*/  LDG.E R17, desc[UR38][R4.64+0x10] ;  /* 0x0000102604117981 */ /* 0x000f62000c1e1900 */
[----:B------:R-:W-:-:S04]  /*1460*/  IMAD.WIDE R2, R7, 0x14, R18 ;  /* 0x0000001407027825 */ /* 0x000fc800078e0212 */
[----:B------:R-:W-:Y:S01]  /*1470*/  VIADD R7, R7, 0x20 ;  /* 0x0000002007077836 */ /* 0x000fe20000000000 */
[----:B--2---:R-:W-:Y:S04]  /*1480*/  ST.E desc[UR38][R2.64], R9 ;  /* 0x0000000902007985 */ /* 0x004fe8000c101926 */
[----:B---3--:R-:W-:Y:S04]  /*1490*/  ST.E desc[UR38][R2.64+0x4], R11 ;  /* 0x0000040b02007985 */ /* 0x008fe8000c101926 */
[----:B----4-:R-:W-:Y:S04]  /*14a0*/  ST.E desc[UR38][R2.64+0x8], R13 ;  /* 0x0000080d02007985 */ /* 0x010fe8000c101926 */
[----:B-----5:R-:W-:Y:S04]  /*14b0*/  ST.E desc[UR38][R2.64+0xc], R15 ;  /* 0x00000c0f02007985 */ /* 0x020fe8000c101926 */
[----:B------:R-:W-:Y:S04]  /*14c0*/  ST.E desc[UR38][R2.64+0x10], R17 ;  /* 0x0000101102007985 */ /* 0x000fe8000c101926 */
[----:B------:R-:W0:Y:S02]  /*14d0*/  LDS R0, [R45+0xa0] ;  /* 0x0000a0002d007984 */ /* 0x000e240000000800 */
[----:B0-----:R-:W-:-:S13]  /*14e0*/  ISETP.GE.AND P0, PT, R7, R0, PT ;  /* 0x000000000700720c */ /* 0x001fda0003f06270 */
[----:B------:R-:W-:Y:S05]  /*14f0*/  @!P0 BRA `(.L_x_88) ;  /* 0xfffffffc00a48947 */ /* 0x000fea000383ffff */
.L_x_87:
[----:B------:R-:W-:Y:S05]  /*1500*/  BSYNC.RECONVERGENT B0 ;  /* 0x0000000000007941 */ /* 0x000fea0003800200 */
.L_x_86:
[----:B------:R-:W-:Y:S01]  /*1510*/  ISETP.NE.AND P0, PT, R47, RZ, PT ;  /* 0x000000ff2f00720c */ /* 0x000fe20003f05270 */
[----:B------:R-:W-:-:S12]  /*1520*/  BSSY.RECONVERGENT B0, `(.L_x_89) ;  /* 0x000000c000007945 */ /* 0x000fd80003800200 */
[----:B------:R-:W-:Y:S05]  /*1530*/  @P0 BRA `(.L_x_90) ;  /* 0x0000000000280947 */ /* 0x000fea0003800000 */
[----:B------:R-:W0:Y:S01]  /*1540*/  LDS R3, [R36+0xa0] ;  /* 0x0000a00024037984 */ /* 0x000e220000000800 */
[----:B------:R-:W-:Y:S02]  /*1550*/  IMAD.MOV.U32 R9, RZ, RZ, 0x1 ;  /* 0x00000001ff097424 */ /* 0x000fe400078e00ff */
[----:B0-----:R-:W-:-:S05]  /*1560*/  IMAD.WIDE R2, R3, 0x14, R18 ;  /* 0x0000001403027825 */ /* 0x001fca00078e0212 */
[----:B------:R-:W-:Y:S04]  /*1570*/  ST.E desc[UR38][R2.64+-0x10], R9 ;  /* 0xfffff00902007985 */ /* 0x000fe8000c101926 */
[----:B------:R-:W0:Y:S04]  /*1580*/  LDS R0, [R36+0x80] ;  /* 0x0000800024007984 */ /* 0x000e280000000800 */
[----:B------:R-:W1:Y:S01]  /*1590*/  LDS R4, [R36+0x90] ;  /* 0x0000900024047984 */ /* 0x000e620000000800 */
[----:B0-----:R-:W-:Y:S02]  /*15a0*/  VIADD R5, R0, 0x1 ;  /* 0x0000000100057836 */ /* 0x001fe40000000000 */
[----:B-1----:R-:W-:-:S03]  /*15b0*/  VIADD R7, R4, 0xffffffff ;  /* 0xffffffff04077836 */ /* 0x002fc60000000000 */
[----:B------:R0:W-:Y:S04]  /*15c0*/  STS [R36+0x80], R5 ;  /* 0x0000800524007388 */ /* 0x0001e80000000800 */
[----:B------:R0:W-:Y:S02]  /*15d0*/  STS [R36+0x90], R7 ;  /* 0x0000900724007388 */ /* 0x0001e40000000800 */
.L_x_90:
[----:B------:R-:W-:Y:S05]  /*15e0*/  BSYNC.RECONVERGENT B0 ;  /* 0x0000000000007941 */ /* 0x000fea0003800200 */
.L_x_89:
[----:B------:R-:W-:-:S03]  /*15f0*/  UMOV UR4, 0xffffffff ;  /* 0xffffffff00047882 */ /* 0x000fc60000000000 */
[----:B------:R-:W-:Y:S05]  /*1600*/  BRA.DIV UR4, `(.L_x_91) ;  /* 0x0000004e04187947 */ /* 0x000fea000b800000 */
[----:B------:R-:W-:Y:S01]  /*1610*/  NOP ;  /* 0x0000000000007918 */ /* 0x000fe20000000000 */
.L_x_261:
[----:B------:R-:W1:Y:S02]  /*1620*/  LDS R2, [R45+0xa0] ;  /* 0x0000a0002d027984 */ /* 0x000e640000000800 */
[----:B-1----:R-:W-:-:S06]  /*1630*/  IMAD.WIDE R26, R2, 0x14, R18 ;  /* 0x00000014021a7825 */ /* 0x002fcc00078e0212 */
[----:B------:R1:W5:Y:S01]  /*1640*/  LD.E R26, desc[UR38][R26.64+-0x14] ;  /* 0xffffec261a1a7980 */ /* 0x000362000c101900 */
[----:B------:R-:W-:Y:S01]  /*1650*/  ISETP.GE.AND P0, PT, R30, R2, PT ;  /* 0x000000021e00720c */ /* 0x000fe20003f06270 */
[----:B------:R-:W-:-:S12]  /*1660*/  BSSY.RECONVERGENT B8, `(.L_x_92) ;  /* 0x000001f000087945 */ /* 0x000fd80003800200 */
[----:B-1----:R-:W-:Y:S05]  /*1670*/  @P0 BRA `(.L_x_93) ;  /* 0x0000000000740947 */ /* 0x002fea0003800000 */
[----:B------:R-:W-:-:S07]  /*1680*/  IMAD.MOV.U32 R17, RZ, RZ, R30 ;  /* 0x000000ffff117224 */ /* 0x000fce00078e001e */
.L_x_96:
[----:B0-----:R-:W-:Y:S01]  /*1690*/  IMAD.WIDE R60, R17, 0x14, R18 ;  /* 0x00000014113c7825 */ /* 0x001fe200078e0212 */
[----:B------:R-:W1:Y:S01]  /*16a0*/  LDC.64 R8, c[0x0][0x498] ;  /* 0x00012600ff087b82 */ /* 0x000e620000000a00 */
[----:B------:R-:W2:Y:S03]  /*16b0*/  LDCU.64 UR4, c[0x0][0x490] ;  /* 0x00009200ff0477ac */ /* 0x000ea60008000a00 */
[----:B------:R-:W1:Y:S02]  /*16c0*/  LD.E R3, desc[UR38][R60.64] ;  /* 0x000000263c037980 */ /* 0x000e64000c101900 */
[----:B-1----:R-:W-:-:S05]  /*16d0*/  IMAD.WIDE R8, R3, 0x8, R8 ;  /* 0x0000000803087825 */ /* 0x002fca00078e0208 */
[----:B------:R-:W2:Y:S04]  /*16e0*/  LDG.E.64 R10, desc[UR38][R8.64] ;  /* 0x00000026080a7981 */ /* 0x000ea8000c1e1b00 */
[----:B------:R-:W3:Y:S01]  /*16f0*/  LDG.E R3, desc[UR38][R8.64+0x8] ;  /* 0x0000082608037981 */ /* 0x000ee2000c1e1900 */
[----:B0----5:R-:W-:Y:S01]  /*1700*/  IMAD.MOV.U32 R7, RZ, RZ, R26 ;  /* 0x000000ffff077224 */ /* 0x021fe200078e001a */
[----:B------:R-:W-:Y:S01]  /*1710*/  MOV R20, 0x1770 ;  /* 0x0000177000147802 */ /* 0x000fe20000000f00 */
[----:B------:R-:W-:Y:S01]  /*1720*/  IMAD.MOV.U32 R21, RZ, RZ, 0x0 ;  /* 0x00000000ff157424 */ /* 0x000fe200078e00ff */
[----:B--2---:R-:W-:Y:S01]  /*1730*/  LEA R4, P0, R10, UR4, 0x2 ;  /* 0x000000040a047c11 */ /* 0x004fe2000f8010ff */
[----:B---3--:R-:W-:-:S03]  /*1740*/  IMAD.IADD R6, R3, 0x1, -R10 ;  /* 0x0000000103067824 */ /* 0x008fc600078e0a0a */
[----:B------:R-:W-:-:S09]  /*1750*/  LEA.HI.X R5, R10, UR5, R11, 0x2, P0 ;  /* 0x000000050a057c11 */ /* 0x000fd200080f140b */
[----:B------:R-:W-:Y:S05]  /*1760*/  CALL.REL.NOINC `($_Z12expand_level8GPU_Data11GPU_Cliques9GPU_Graph$_Z20device_bsearch_arrayPiii) ;  /* 0x00000054006c7944 */ /* 0x000fea0003c00000 */
[----:B------:R-:W-:Y:S01]  /*1770*/  ISETP.NE.AND P0, PT, R4, -0x1, PT ;  /* 0xffffffff0400780c */ /* 0x000fe20003f05270 */
[----:B------:R-:W-:-:S12]  /*1780*/  BSSY.RECONVERGENT B0, `(.L_x_94) ;  /* 0x0000009000007945 */ /* 0x000fd80003800200 */
[----:B------:R-:W-:Y:S05]  /*1790*/  @!P0 BRA `(.L_x_95) ;  /* 0x00000000001c8947 */ /* 0x000fea0003800000 */
[----:B------:R-:W2:Y:S04]  /*17a0*/  LD.E R0, desc[UR38][R60.64+0xc] ;  /* 0x00000c263c007980 */ /* 0x000ea8000c101900 */
[----:B------:R-:W3:Y:S01]  /*17b0*/  LD.E R2, desc[UR38][R60.64+0x8] ;  /* 0x000008263c027980 */ /* 0x000ee2000c101900 */
[----:B--2---:R-:W-:Y:S02]  /*17c0*/  VIADD R3, R0, 0xffffffff ;  /* 0xffffffff00037836 */ /* 0x004fe40000000000 */
[----:B---3--:R-:W-:-:S03]  /*17d0*/  VIADD R5, R2, 0x1 ;  /* 0x0000000102057836 */ /* 0x008fc60000000000 */
[----:B------:R0:W-:Y:S04]  /*17e0*/  ST.E desc[UR38][R60.64+0xc], R3 ;  /* 0x00000c033c007985 */ /* 0x0001e8000c101926 */
[----:B------:R0:W-:Y:S04]  /*17f0*/  ST.E desc[UR38][R60.64+0x8], R5 ;  /* 0x000008053c007985 */ /* 0x0001e8000c101926 */
[----:B------:R0:W1:Y:S02]  /*1800*/  LDS R2, [R45+0xa0] ;  /* 0x0000a0002d027984 */ /* 0x0000640000000800 */
.L_x_95:
[----:B------:R-:W-:Y:S05]  /*1810*/  BSYNC.RECONVERGENT B0 ;  /* 0x0000000000007941 */ /* 0x000fea0003800200 */
.L_x_94:
[----:B------:R-:W-:-:S05]  /*1820*/  VIADD R17, R17, 0x20 ;  /* 0x0000002011117836 */ /* 0x000fca0000000000 */
[----:B-1----:R-:W-:-:S13]  /*1830*/  ISETP.GE.AND P0, PT, R17, R2, PT ;  /* 0x000000021100720c */ /* 0x002fda0003f06270 */
[----:B------:R-:W-:Y:S05]  /*1840*/  @!P0 BRA `(.L_x_96) ;  /* 0xfffffffc00908947 */ /* 0x000fea000383ffff */
.L_x_93:
[----:B------:R-:W-:Y:S05]  /*1850*/  BSYNC.RECONVERGENT B8 ;  /* 0x0000000000087941 */ /* 0x000fea0003800200 */
.L_x_92:
[----:B------:R-:W-:-:S03]  /*1860*/  UMOV UR4, 0xffffffff ;  /* 0xffffffff00047882 */ /* 0x000fc60000000000 */
[----:B------:R-:W-:Y:S05]  /*1870*/  BRA.DIV UR4, `(.L_x_97) ;  /* 0x0000004a04987947 */ /* 0x000fea000b800000 */
[----:B------:R-:W-:Y:S01]  /*1880*/  NOP ;  /* 0x0000000000007918 */ /* 0x000fe20000000000 */
.L_x_264:
[----:B------:R-:W1:Y:S01]  /*1890*/  LDS R0, [R45+0x90] ;  /* 0x000090002d007984 */ /* 0x000e620000000800 */
[----:B------:R-:W-:Y:S03]  /*18a0*/  BSSY B0, `(.L_x_98) ;  /* 0x0000068000007945 */ /* 0x000fe60003800000 */
[----:B0-----:R0:W2:Y:S01]  /*18b0*/  LDS R5, [R45+0x80] ;  /* 0x000080002d057984 */ /* 0x0010a20000000800 */
[----:B-1----:R-:W-:-:S13]  /*18c0*/  ISETP.GE.AND P0, PT, R0, RZ, PT ;  /* 0x000000ff0000720c */ /* 0x002fda0003f06270 */
[----:B0-2---:R-:W-:Y:S05]  /*18d0*/  @!P0 BRA `(.L_x_99) ;  /* 0x0000000400908947 */ /* 0x005fea0003800000 */
[----:B------:R-:W-:Y:S01]  /*18e0*/  BSSY B1, `(.L_x_100) ;  /* 0x0000062000017945 */ /* 0x000fe20003800000 */
[----:B------:R-:W-:Y:S01]  /*18f0*/  SHF.R.S32.HI R13, RZ, 0x1f, R5 ;  /* 0x0000001fff0d7819 */ /* 0x000fe20000011405 */
[----:B------:R-:W-:-:S07]  /*1900*/  IMAD.MOV.U32 R4, RZ, RZ, RZ ;  /* 0x000000ffff047224 */ /* 0x000fce00078e00ff */
.L_x_110:
[C---:B0-----:R-:W-:Y:S01]  /*1910*/  LOP3.LUT R3, R4.reuse, 0x1, RZ, 0xc0, !PT ;  /* 0x0000000104037812 */ /* 0x041fe200078ec0ff */
[----:B------:R-:W-:Y:S01]  /*1920*/  BSSY.RECONVERGENT B2, `(.L_x_101) ;  /* 0x0000059000027945 */ /* 0x000fe20003800200 */
[C---:B------:R-:W-:Y:S01]  /*1930*/  ISETP.NE.AND P3, PT, R4.reuse, R0, PT ;  /* 0x000000000400720c */ /* 0x040fe20003f65270 */
[----:B------:R-:W-:Y:S02]  /*1940*/  VIADD R4, R4, 0x1 ;  /* 0x0000000104047836 */ /* 0x000fe40000000000 */
[----:B------:R-:W-:-:S05]  /*1950*/  IMAD R3, R30, 0x2, R3 ;  /* 0x000000021e037824 */ /* 0x000fca00078e0203 */
[----:B------:R-:W-:-:S13]  /*1960*/  ISETP.GE.AND P0, PT, R3, R0, PT ;  /* 0x000000000300720c */ /* 0x000fda0003f06270 */
[----:B-----5:R-:W-:Y:S05]  /*1970*/  @P0 BRA `(.L_x_102) ;  /* 0x00000004004c0947 */ /* 0x020fea0003800000 */
[----:B------:R-:W-:-:S07]  /*1980*/  IMAD.MOV.U32 R6, RZ, RZ, R3 ;  /* 0x000000ffff067224 */ /* 0x000fce00078e0003 */
.L_x_108:
[----:B0-----:R-:W-:-:S04]  /*1990*/  IADD3 R3, P0, PT, R6, R5, RZ ;  /* 0x0000000506037210 */ /* 0x001fc80007f1e0ff */
[----:B------:R-:W-:Y:S01]  /*19a0*/  LEA.HI.X.SX32 R7, R6, R13, 0x1, P0 ;  /* 0x0000000d06077211 */ /* 0x000fe200000f0eff */
[----:B------:R-:W-:-:S04]  /*19b0*/  IMAD.WIDE.U32 R2, R3, 0x14, R18 ;  /* 0x0000001403027825 */ /* 0x000fc800078e0012 */
[----:B------:R-:W-:-:S04]  /*19c0*/  IMAD R7, R7, 0x14, RZ ;  /* 0x0000001407077824 */ /* 0x000fc800078e02ff */
[----:B------:R-:W-:-:S05]  /*19d0*/  IMAD.IADD R3, R3, 0x1, R7 ;  /* 0x0000000103037824 */ /* 0x000fca00078e0207 */
[----:B------:R-:W2:Y:S04]  /*19e0*/  LD.E R10, desc[UR38][R2.64+0x4] ;  /* 0x00000426020a7980 */ /* 0x000ea8000c101900 */
[----:B------:R-:W3:Y:S04]  /*19f0*/  LD.E R17, desc[UR38][R2.64+-0x10] ;  /* 0xfffff02602117980 */ /* 0x000ee8000c101900 */
[----:B-----5:R0:W5:Y:S04]  /*1a00*/  LD.E R15, desc[UR38][R2.64+-0x14] ;  /* 0xffffec26020f7980 */ /* 0x020168000c101900 */
[----:B------:R0:W5:Y:S01]  /*1a10*/  LD.E R8, desc[UR38][R2.64] ;  /* 0x0000002602087980 */ /* 0x000162000c101900 */
[----:B------:R-:W-:Y:S01]  /*1a20*/  VIADD R6, R6, 0x40 ;  /* 0x0000004006067836 */ /* 0x000fe20000000000 */
[----:B------:R-:W-:Y:S04]  /*1a30*/  BSSY.RECONVERGENT B3, `(.L_x_103) ;  /* 0x0000046000037945 */ /* 0x000fe80003800200 */
[----:B------:R-:W-:-:S02]  /*1a40*/  ISETP.GE.AND P4, PT, R6, R0, PT ;  /* 0x000000000600720c */ /* 0x000fc40003f86270 */
[----:B--2---:R-:W-:Y:S02]  /*1a50*/  ISETP.NE.AND P0, PT, R10, 0x1, PT ;  /* 0x000000010a00780c */ /* 0x004fe40003f05270 */
[----:B---3--:R-:W-:-:S13]  /*1a60*/  ISETP.EQ.AND P1, PT, R17, 0x1, PT ;  /* 0x000000011100780c */ /* 0x008fda0003f22270 */
[----:B0-----:R-:W-:Y:S05]  /*1a70*/  @P0 BRA P1, `(.L_x_104) ;  /* 0x0000000400040947 */ /* 0x001fea0000800000 */
[----:B------:R0:W5:Y:S04]  /*1a80*/  LD.E R21, desc[UR38][R2.64+-0xc] ;  /* 0xfffff42602157980 */ /* 0x000168000c101900 */
[----:B------:R0:W5:Y:S04]  /*1a90*/  LD.E R27, desc[UR38][R2.64+-0x8] ;  /* 0xfffff826021b7980 */ /* 0x000168000c101900 */
[----:B------:R0:W5:Y:S01]  /*1aa0*/  LD.E R33, desc[UR38][R2.64+-0x4] ;  /* 0xfffffc2602217980 */ /* 0x000162000c101900 */
[----:B------:R-:W-:Y:S01]  /*1ab0*/  ISETP.NE.AND P1, PT, R17, 0x1, PT ;  /* 0x000000011100780c */ /* 0x000fe20003f25270 */
[----:B------:R-:W-:Y:S01]  /*1ac0*/  BSSY.RELIABLE B4, `(.L_x_105) ;  /* 0x000002f000047945 */ /* 0x000fe20003800100 */
[----:B------:R-:W-:-:S13]  /*1ad0*/  ISETP.EQ.AND P2, PT, R10, 0x1, PT ;  /* 0x000000010a00780c */ /* 0x000fda0003f42270 */
[----:B0-----:R-:W-:Y:S05]  /*1ae0*/  @P1 BRA P2, `(.L_x_106) ;  /* 0x0000000000b01947 */ /* 0x001fea0001000000 */
[----:B------:R-:W-:Y:S02]  /*1af0*/  ISETP.NE.AND P1, PT, R10, 0x2, PT ;  /* 0x000000020a00780c */ /* 0x000fe40003f25270 */
[----:B------:R-:W-:-:S13]  /*1b00*/  ISETP.EQ.AND P2, PT, R17, 0x2, PT ;  /* 0x000000021100780c */ /* 0x000fda0003f42270 */
[----:B------:R-:W-:Y:S05]  /*1b10*/  @P1 BREAK.RELIABLE P2, B4 ;  /* 0x0000000000041942 */ /* 0x000fea0001000100 */
[----:B------:R-:W-:Y:S05]  /*1b20*/  @P1 BRA P2, `(.L_x_104) ;  /* 0x0000000000d81947 */ /* 0x000fea0001000000 */
[----:B------:R-:W-:Y:S02]  /*1b30*/  ISETP.NE.AND P1, PT, R10, 0x2, PT ;  /* 0x000000020a00780c */ /* 0x000fe40003f25270 */
[----:B------:R-:W-:-:S13]  /*1b40*/  ISETP.NE.AND P2, PT, R17, 0x2, PT ;  /* 0x000000021100780c */ /* 0x000fda0003f45270 */
[----:B------:R-:W-:Y:S05]  /*1b50*/  @!P1 BRA P2, `(.L_x_106) ;  /* 0x0000000000949947 */ /* 0x000fea0001000000 */
[----:B------:R-:W-:Y:S02]  /*1b60*/  ISETP.NE.AND P1, PT, R10, 0x4, PT ;  /* 0x000000040a00780c */ /* 0x000fe40003f25270 */
[----:B------:R-:W-:-:S13]  /*1b70*/  ISETP.EQ.AND P2, PT, R17, 0x4, PT ;  /* 0x000000041100780c */ /* 0x000fda0003f42270 */
[----:B------:R-:W-:Y:S05]  /*1b80*/  @P1 BREAK.RELIABLE P2, B4 ;  /* 0x0000000000041942 */ /* 0x000fea0001000100 */
[----:B------:R-:W-:Y:S05]  /*1b90*/  @P1 BRA P2, `(.L_x_104) ;  /* 0x0000000000bc1947 */ /* 0x000fea0001000000 */
[----:B------:R-:W-:Y:S02]  /*1ba0*/  ISETP.NE.AND P1, PT, R10, 0x4, PT ;  /* 0x000000040a00780c */ /* 0x000fe40003f25270 */
[----:B------:R-:W-:-:S13]  /*1bb0*/  ISETP.NE.AND P2, PT, R17, 0x4, PT ;  /* 0x000000041100780c */ /* 0x000fda0003f45270 */
[----:B------:R-:W-:Y:S05]  /*1bc0*/  @!P1 BRA P2, `(.L_x_106) ;  /* 0x0000000000789947 */ /* 0x000fea0001000000 */
[----:B------:R-:W-:Y:S02]  /*1bd0*/  ISETP.NE.AND P1, PT, R10, RZ, PT ;  /* 0x000000ff0a00720c */ /* 0x000fe40003f25270 */
[----:B------:R-:W-:-:S13]  /*1be0*/  ISETP.EQ.AND P2, PT, R17, RZ, PT ;  /* 0x000000ff1100720c */ /* 0x000fda0003f42270 */
[----:B------:R-:W-:Y:S05]  /*1bf0*/  @P1 BREAK.RELIABLE P2, B4 ;  /* 0x0000000000041942 */ /* 0x000fea0001000100 */
[----:B------:R-:W-:Y:S05]  /*1c00*/  @P1 BRA P2, `(.L_x_104) ;  /* 0x0000000000a01947 */ /* 0x000fea0001000000 */
[----:B------:R-:W-:Y:S02]  /*1c10*/  ISETP.NE.AND P1, PT, R10, RZ, PT ;  /* 0x000000ff0a00720c */ /* 0x000fe40003f25270 */
[----:B------:R-:W-:-:S13]  /*1c20*/  ISETP.NE.AND P2, PT, R17, RZ, PT ;  /* 0x000000ff1100720c */ /* 0x000fda0003f45270 */
[----:B------:R-:W-:Y:S05]  /*1c30*/  @!P1 BRA P2, `(.L_x_106) ;  /* 0x00000000005c9947 */ /* 0x000fea0001000000 */
[----:B------:R-:W-:Y:S02]  /*1c40*/  ISETP.NE.AND P1, PT, R10, 0x3, PT ;  /* 0x000000030a00780c */ /* 0x000fe40003f25270 */
[----:B------:R-:W-:-:S13]  /*1c50*/  ISETP.EQ.AND P2, PT, R17, 0x3, PT ;  /* 0x000000031100780c */ /* 0x000fda0003f42270 */
[----:B------:R-:W-:Y:S05]  /*1c60*/  @P1 BREAK.RELIABLE P2, B4 ;  /* 0x0000000000041942 */ /* 0x000fea0001000100 */
[----:B------:R-:W-:Y:S05]  /*1c70*/  @P1 BRA P2, `(.L_x_104) ;  /* 0x0000000000841947 */ /* 0x000fea0001000000 */
[----:B------:R-:W-:Y:S02]  /*1c80*/  ISETP.NE.AND P2, PT, R10, 0x3, PT ;  /* 0x000000030a00780c */ /* 0x000fe40003f45270 */
[C---:B------:R-:W-:Y:S02]  /*1c90*/  ISETP.EQ.AND P1, PT, R17.reuse, -0x1, P0 ;  /* 0xffffffff1100780c */ /* 0x040fe40000722270 */
[----:B------:R-:W-:-:S04]  /*1ca0*/  ISETP.NE.AND P2, PT, R17, 0x3, !P2 ;  /* 0x000000031100780c */ /* 0x000fc80005745270 */
[----:B------:R-:W-:-:S13]  /*1cb0*/  PLOP3.LUT P1, PT, P2, P1, PT, 0xf8, 0x8f ;  /* 0x00000000008f781c */ /* 0x000fda0001723f70 */
[----:B------:R-:W-:Y:S05]  /*1cc0*/  @P1 BRA `(.L_x_106) ;  /* 0x0000000000381947 */ /* 0x000fea0003800000 */
[----:B------:R-:W-:Y:S02]  /*1cd0*/  ISETP.NE.AND P1, PT, R10, -0x1, PT ;  /* 0xffffffff0a00780c */ /* 0x000fe40003f25270 */
[----:B------:R-:W-:-:S13]  /*1ce0*/  ISETP.NE.AND P2, PT, R17, -0x1, PT ;  /* 0xffffffff1100780c */ /* 0x000fda0003f45270 */
[----:B------:R-:W-:Y:S05]  /*1cf0*/  @!P1 BREAK.RELIABLE P2, B4 ;  /* 0x0000000000049942 */ /* 0x000fea0001000100 */
[----:B------:R-:W-:Y:S05]  /*1d00*/  @!P1 BRA P2, `(.L_x_104) ;  /* 0x0000000000609947 */ /* 0x000fea0001000000 */
[----:B------:R-:W-:-:S13]  /*1d10*/  ISETP.NE.OR P0, PT, R17, 0x1, P0 ;  /* 0x000000011100780c */ /* 0x000fda0000705670 */
[----:B------:R-:W-:Y:S05]  /*1d20*/  @P0 BRA `(.L_x_107) ;  /* 0x0000000000100947 */ /* 0x000fea0003800000 */
[----:B-----5:R-:W-:-:S13]  /*1d30*/  ISETP.GT.AND P0, PT, R15, R8, PT ;  /* 0x000000080f00720c */ /* 0x020fda0003f04270 */
[----:B------:R-:W-:Y:S05]  /*1d40*/  @!P0 BREAK.RELIABLE B4 ;  /* 0x0000000000048942 */ /* 0x000fea0003800100 */
[----:B------:R-:W-:Y:S05]  /*1d50*/  @P0 BRA `(.L_x_106) ;  /* 0x0000000000140947 */ /* 0x000fea0003800000 */
[----:B------:R-:W-:Y:S05]  /*1d60*/  BRA `(.L_x_104) ;  /* 0x0000000000487947 */ /* 0x000fea0003800000 */
.L_x_107:
[----:B------:R-:W-:-:S04]  /*1d70*/  LOP3.LUT P0, RZ, R17, R10, RZ, 0xfc, !PT ;  /* 0x0000000a11ff7212 */ /* 0x000fc8000780fcff */
[----:B-----5:R-:W-:-:S13]  /*1d80*/  ISETP.GE.OR P0, PT, R15, R8, P0 ;  /* 0x000000080f00720c */ /* 0x020fda0000706670 */
[----:B------:R-:W-:Y:S05]  /*1d90*/  @P0 BREAK.RELIABLE B4 ;  /* 0x0000000000040942 */ /* 0x000fea0003800100 */
[----:B------:R-:W-:Y:S05]  /*1da0*/  @P0 BRA `(.L_x_104) ;  /* 0x0000000000380947 */ /* 0x000fea0003800000 */
.L_x_106:
[----:B------:R-:W-:Y:S05]  /*1db0*/  BSYNC.RELIABLE B4 ;  /* 0x0000000000047941 */ /* 0x000fea0003800100 */
.L_x_105:
[----:B------:R-:W2:Y:S04]  /*1dc0*/  LD.E R7, desc[UR38][R2.64+0x8] ;  /* 0x0000082602077980 */ /* 0x000ea8000c101900 */
[----:B------:R-:W3:Y:S04]  /*1dd0*/  LD.E R9, desc[UR38][R2.64+0xc] ;  /* 0x00000c2602097980 */ /* 0x000ee8000c101900 */
[----:B------:R-:W4:Y:S04]  /*1de0*/  LD.E R11, desc[UR38][R2.64+0x10] ;  /* 0x00001026020b7980 */ /* 0x000f28000c101900 */
[----:B-----5:R0:W-:Y:S04]  /*1df0*/  ST.E desc[UR38][R2.64+-0x14], R8 ;  /* 0xffffec0802007985 */ /* 0x0201e8000c101926 */
[----:B------:R0:W-:Y:S04]  /*1e00*/  ST.E desc[UR38][R2.64+-0x10], R10 ;  /* 0xfffff00a02007985 */ /* 0x0001e8000c101926 */
[----:B------:R0:W-:Y:S04]  /*1e10*/  ST.E desc[UR38][R2.64+0x8], R21 ;  /* 0x0000081502007985 */ /* 0x0001e8000c101926 */
[----:B------:R0:W-:Y:S04]  /*1e20*/  ST.E desc[UR38][R2.64], R15 ;  /* 0x0000000f02007985 */ /* 0x0001e8000c101926 */
[----:B------:R0:W-:Y:S04]  /*1e30*/  ST.E desc[UR38][R2.64+0x4], R17 ;  /* 0x0000041102007985 */ /* 0x0001e8000c101926 */
[----:B------:R0:W-:Y:S04]  /*1e40*/  ST.E desc[UR38][R2.64+0xc], R27 ;  /* 0x00000c1b02007985 */ /* 0x0001e8000c101926 */
[----:B------:R0:W-:Y:S04]  /*1e50*/  ST.E desc[UR38][R2.64+0x10], R33 ;  /* 0x0000102102007985 */ /* 0x0001e8000c101926 */
[----:B--2---:R0:W-:Y:S04]  /*1e60*/  ST.E desc[UR38][R2.64+-0xc], R7 ;  /* 0xfffff40702007985 */ /* 0x0041e8000c101926 */
[----:B---3--:R0:W-:Y:S04]  /*1e70*/  ST.E desc[UR38][R2.64+-0x8], R9 ;  /* 0xfffff80902007985 */ /* 0x0081e8000c101926 */
[----:B----4-:R0:W-:Y:S02]  /*1e80*/  ST.E desc[UR38][R2.64+-0x4], R11 ;  /* 0xfffffc0b02007985 */ /* 0x0101e4000c101926 */
.L_x_104:
[----:B------:R-:W-:Y:S05]  /*1e90*/  BSYNC.RECONVERGENT B3 ;  /* 0x0000000000037941 */ /* 0x000fea0003800200 */
.L_x_103:
[----:B------:R-:W-:Y:S05]  /*1ea0*/  @!P4 BRA `(.L_x_108) ;  /* 0xfffffff800b8c947 */ /* 0x000fea000383ffff */
.L_x_102:
[----:B------:R-:W-:Y:S05]  /*1eb0*/  BSYNC.RECONVERGENT B2 ;  /* 0x0000000000027941 */ /* 0x000fea0003800200 */
.L_x_101:
[----:B------:R-:W-:-:S03]  /*1ec0*/  UMOV UR4, 0xffffffff ;  /* 0xffffffff00047882 */ /* 0x000fc60000000000 */
[----:B------:R-:W-:Y:S05]  /*1ed0*/  BRA.DIV UR4, `(.L_x_109) ;  /* 0x00000046041c7947 */ /* 0x000fea000b800000 */
[----:B------:R-:W-:Y:S01]  /*1ee0*/  NOP ;  /* 0x0000000000007918 */ /* 0x000fe20000000000 */
.L_x_267:
[----:B------:R-:W-:Y:S05]  /*1ef0*/  @P3 BRA `(.L_x_110) ;  /* 0xfffffff800843947 */ /* 0x000fea000383ffff */
[----:B------:R-:W-:Y:S05]  /*1f00*/  BSYNC B1 ;  /* 0x0000000000017941 */ /* 0x000fea0003800000 */
.L_x_100:
[----:B------:R1:W2:Y:S02]  /*1f10*/  LDS R5, [R45+0x80] ;  /* 0x000080002d057984 */ /* 0x0002a40000000800 */
.L_x_99:
[----:B------:R-:W-:Y:S05]  /*1f20*/  BSYNC B0 ;  /* 0x0000000000007941 */ /* 0x000fea0003800000 */
.L_x_98:
[----:B0-----:R-:W0:Y:S01]  /*1f30*/  LDS R2, [R45+0xa0] ;  /* 0x0000a0002d027984 */ /* 0x001e220000000800 */
[----:B--2---:R-:W-:Y:S01]  /*1f40*/  IMAD.IADD R17, R30, 0x1, R5 ;  /* 0x000000011e117824 */ /* 0x004fe200078e0205 */
[----:B------:R-:W-:Y:S01]  /*1f50*/  BSSY.RECONVERGENT B8, `(.L_x_111) ;  /* 0x000001a000087945 */ /* 0x000fe20003800200 */
[----:B------:R-:W-:-:S03]  /*1f60*/  IMAD.MOV.U32 R16, RZ, RZ, RZ ;  /* 0x000000ffff107224 */ /* 0x000fc600078e00ff */
[----:B0-----:R-:W-:-:S13]  /*1f70*/  ISETP.GE.AND P0, PT, R17, R2, PT ;  /* 0x000000021100720c */ /* 0x001fda0003f06270 */
[----:B------:R-:W-:Y:S05]  /*1f80*/  @P0 BRA `(.L_x_112) ;  /* 0x0000000000580947 */ /* 0x000fea0003800000 */
[----:B------:R-:W0:Y:S01]  /*1f90*/  LDC.64 R60, c[0x0][0x4a8] ;  /* 0x00012a00ff3c7b82 */ /* 0x000e220000000a00 */
[----:B------:R-:W-:Y:S02]  /*1fa0*/  IMAD.MOV.U32 R16, RZ, RZ, RZ ;  /* 0x000000ffff107224 */ /* 0x000fe400078e00ff */
[----:B0----5:R-:W-:-:S07]  /*1fb0*/  IMAD.WIDE R60, R26, 0x8, R60 ;  /* 0x000000081a3c7825 */ /* 0x021fce00078e023c */
.L_x_113:
[----:B------:R-:W2:Y:S01]  /*1fc0*/  LDG.E.64 R8, desc[UR38][R60.64] ;  /* 0x000000263c087981 */ /* 0x000ea2000c1e1b00 */
[----:B------:R-:W-:Y:S01]  /*1fd0*/  IMAD.WIDE R26, R17, 0x14, R18 ;  /* 0x00000014111a7825 */ /* 0x000fe200078e0212 */
[----:B------:R-:W2:Y:S02]  /*1fe0*/  LDCU.64 UR4, c[0x0][0x4a0] ;  /* 0x00009400ff0477ac */ /* 0x000ea40008000a00 */
[----:B------:R-:W3:Y:S04]  /*1ff0*/  LDG.E R3, desc[UR38][R60.64+0x8] ;  /* 0x000008263c037981 */ /* 0x000ee8000c1e1900 */
[----:B------:R0:W5:Y:S01]  /*2000*/  LD.E R7, desc[UR38][R26.64] ;  /* 0x000000261a077980 */ /* 0x000162000c101900 */
[----:B------:R-:W-:Y:S01]  /*2010*/  MOV R20, 0x2070 ;  /* 0x0000207000147802 */ /* 0x000fe20000000f00 */
[----:B------:R-:W-:Y:S01]  /*2020*/  IMAD.MOV.U32 R21, RZ, RZ, 0x0 ;  /* 0x00000000ff157424 */ /* 0x000fe200078e00ff */
[----:B--2---:R-:W-:Y:S01]  /*2030*/  LEA R4, P0, R8, UR4, 0x2 ;  /* 0x0000000408047c11 */ /* 0x004fe2000f8010ff */
[----:B---3--:R-:W-:-:S03]  /*2040*/  IMAD.IADD R6, R3, 0x1, -R8 ;  /* 0x0000000103067824 */ /* 0x008fc600078e0a08 */
[----:B0-----:R-:W-:-:S09]  /*2050*/  LEA.HI.X R5, R8, UR5, R9, 0x2, P0 ;  /* 0x0000000508057c11 */ /* 0x001fd200080f1409 */
[----:B-1---5:R-:W-:Y:S05]  /*2060*/  CALL.REL.NOINC `($_Z12expand_level8GPU_Data11GPU_Cliques9GPU_Graph$_Z20device_bsearch_arrayPiii) ;  /* 0x0000004c002c7944 */ /* 0x022fea0003c00000 */
[----:B------:R-:W-:Y:S01]  /*2070*/  ISETP.NE.AND P0, PT, R4, -0x1, PT ;  /* 0xffffffff0400780c */ /* 0x000fe20003f05270 */
[----:B------:R-:W-:-:S12]  /*2080*/  VIADD R17, R17, 0x20 ;  /* 0x0000002011117836 */ /* 0x000fd80000000000 */
[----:B------:R-:W-:Y:S02]  /*2090*/  @!P0 IMAD.MOV.U32 R3, RZ, RZ, -0x1 ;  /* 0xffffffffff038424 */ /* 0x000fe400078e00ff */
[----:B------:R-:W-:-:S03]  /*20a0*/  @!P0 VIADD R16, R16, 0x1 ;  /* 0x0000000110108836 */ /* 0x000fc60000000000 */
[----:B------:R-:W-:Y:S04]  /*20b0*/  @!P0 ST.E desc[UR38][R26.64+0x4], R3 ;  /* 0x000004031a008985 */ /* 0x000fe8000c101926 */
[----:B------:R-:W0:Y:S02]  /*20c0*/  @!P0 LDS R2, [R45+0xa0] ;  /* 0x0000a0002d028984 */ /* 0x000e240000000800 */
[----:B0-----:R-:W-:-:S13]  /*20d0*/  ISETP.GE.AND P1, PT, R17, R2, PT ;  /* 0x000000021100720c */ /* 0x001fda0003f26270 */
[----:B------:R-:W-:Y:S05]  /*20e0*/  @!P1 BRA `(.L_x_113) ;  /* 0xfffffffc00b49947 */ /* 0x000fea000383ffff */
.L_x_112:
[----:B------:R-:W-:Y:S05]  /*20f0*/  BSYNC.RECONVERGENT B8 ;  /* 0x0000000000087941 */ /* 0x000fea0003800200 */
.L_x_111:
[----:B------:R-:W-:-:S03]  /*2100*/  UMOV UR4, 0xffffffff ;  /* 0xffffffff00047882 */ /* 0x000fc60000000000 */
[----:B------:R-:W-:Y:S05]  /*2110*/  BRA.DIV UR4, `(.L_x_114) ;  /* 0x0000004204a87947 */ /* 0x000fea000b800000 */
[----:B------:R-:W0:Y:S02]  /*2120*/  SHFL.BFLY PT, R14, R16, 0x1, 0x1f ;  /* 0x0c201f00100e7f89 */ /* 0x000e2400000e0000 */
[----:B0-----:R-:W-:-:S05]  /*2130*/  IMAD.IADD R13, R14, 0x1, R16 ;  /* 0x000000010e0d7824 */ /* 0x001fca00078e0210 */
[----:B------:R-:W0:Y:S02]  /*2140*/  SHFL.BFLY PT, R14, R13, 0x2, 0x1f ;  /* 0x0c401f000d0e7f89 */ /* 0x000e2400000e0000 */
[----:B0-----:R-:W-:-:S05]  /*2150*/  IMAD.IADD R0, R13, 0x1, R14 ;  /* 0x000000010d007824 */ /* 0x001fca00078e020e */
[----:B------:R-:W0:Y:S02]  /*2160*/  SHFL.BFLY PT, R14, R0, 0x4, 0x1f ;  /* 0x0c801f00000e7f89 */ /* 0x000e2400000e0000 */
[----:B0-----:R-:W-:-:S05]  /*2170*/  IMAD.IADD R3, R0, 0x1, R14 ;  /* 0x0000000100037824 */ /* 0x001fca00078e020e */
[----:B------:R-:W0:Y:S02]  /*2180*/  SHFL.BFLY PT, R14, R3, 0x8, 0x1f ;  /* 0x0d001f00030e7f89 */ /* 0x000e2400000e0000 */
[----:B0-----:R-:W-:-:S05]  /*2190*/  IMAD.IADD R17, R3, 0x1, R14 ;  /* 0x0000000103117824 */ /* 0x001fca00078e020e */
[----:B------:R0:W2:Y:S02]  /*21a0*/  SHFL.BFLY PT, R14, R17, 0x10, 0x1f ;  /* 0x0e001f00110e7f89 */ /* 0x0000a400000e0000 */
.L_x_274:
[----:B------:R-:W3:Y:S01]  /*21b0*/  LDS R0, [R45+0x90] ;  /* 0x000090002d007984 */ /* 0x000ee20000000800 */
[----:B------:R-:W-:Y:S01]  /*21c0*/  BSSY B0, `(.L_x_115) ;  /* 0x000006a000007945 */ /* 0x000fe20003800000 */
[----:B0-2---:R-:W-:Y:S01]  /*21d0*/  IMAD.IADD R17, R17, 0x1, R14 ;  /* 0x0000000111117824 */ /* 0x005fe200078e020e */
[----:B---3--:R-:W-:-:S13]  /*21e0*/  ISETP.GE.AND P0, PT, R0, 0x1, PT ;  /* 0x000000010000780c */ /* 0x008fda0003f06270 */
[----:B------:R-:W-:Y:S05]  /*21f0*/  @!P0 BRA `(.L_x_116) ;  /* 0x0000000400988947 */ /* 0x000fea0003800000 */
[----:B------:R0:W2:Y:S01]  /*2200*/  LDS R4, [R45+0x80] ;  /* 0x000080002d047984 */ /* 0x0000a20000000800 */
[----:B------:R-:W-:Y:S01]  /*2210*/  BSSY B1, `(.L_x_117) ;  /* 0x0000063000017945 */ /* 0x000fe20003800000 */
[----:B------:R-:W-:Y:S02]  /*2220*/  VIADD R5, R0, 0xffffffff ;  /* 0xffffffff00057836 */ /* 0x000fe40000000000 */
[----:B------:R-:W-:-:S07]  /*2230*/  IMAD.MOV.U32 R7, RZ, RZ, RZ ;  /* 0x000000ffff077224 */ /* 0x000fce00078e00ff */
.L_x_127:
[C---:B0-----:R-:W-:Y:S01]  /*2240*/  LOP3.LUT R3, R7.reuse, 0x1, RZ, 0xc0, !PT ;  /* 0x0000000107037812 */ /* 0x041fe200078ec0ff */
[----:B------:R-:W-:Y:S01]  /*2250*/  VIADD R7, R7, 0x1 ;  /* 0x0000000107077836 */ /* 0x000fe20000000000 */
[----:B------:R-:W-:Y:S03]  /*2260*/  BSSY.RECONVERGENT B2, `(.L_x_118) ;  /* 0x0000059000027945 */ /* 0x000fe60003800200 */
[----:B------:R-:W-:Y:S01]  /*2270*/  IMAD R2, R30, 0x2, R3 ;  /* 0x000000021e027824 */ /* 0x000fe200078e0203 */
[----:B------:R-:W-:-:S04]  /*2280*/  ISETP.NE.AND P3, PT, R7, R0, PT ;  /* 0x000000000700720c */ /* 0x000fc80003f65270 */
[----:B------:R-:W-:-:S13]  /*2290*/  ISETP.GE.AND P0, PT, R2, R5, PT ;  /* 0x000000050200720c */ /* 0x000fda0003f06270 */
[----:B-----5:R-:W-:Y:S05]  /*22a0*/  @P0 BRA `(.L_x_119) ;  /* 0x0000000400500947 */ /* 0x020fea0003800000 */
[----:B------:R-:W-:-:S07]  /*22b0*/  IMAD.MOV.U32 R6, RZ, RZ, R2 ;  /* 0x000000ffff067224 */ /* 0x000fce00078e0002 */
.L_x_125:
[----:B0-----:R-:W-:Y:S02]  /*22c0*/  SHF.R.S32.HI R3, RZ, 0x1f, R6 ;  /* 0x0000001fff037819 */ /* 0x001fe40000011406 */
[----:B--2---:R-:W-:-:S04]  /*22d0*/  IADD3 R9, P0, PT, R4, R6, RZ ;  /* 0x0000000604097210 */ /* 0x004fc80007f1e0ff */
[----:B-----5:R-:W-:Y:S01]  /*22e0*/  LEA.HI.X.SX32 R8, R4, R3, 0x1, P0 ;  /* 0x0000000304087211 */ /* 0x020fe200000f0eff */
[----:B------:R-:W-:-:S04]  /*22f0*/  IMAD.WIDE.U32 R2, R9, 0x14, R18 ;  /* 0x0000001409027825 */ /* 0x000fc800078e0012 */
[----:B------:R-:W-:-:S04]  /*2300*/  IMAD R9, R8, 0x14, RZ ;  /* 0x0000001408097824 */ /* 0x000fc800078e02ff */
[----:B------:R-:W-:-:S05]  /*2310*/  IMAD.IADD R3, R3, 0x1, R9 ;  /* 0x0000000103037824 */ /* 0x000fca00078e0209 */
[----:B------:R-:W2:Y:S04]  /*2320*/  LD.E R10, desc[UR38][R2.64+0x18] ;  /* 0x00001826020a7980 */ /* 0x000ea8000c101900 */
[----:B------:R-:W3:Y:S04]  /*2330*/  LD.E R21, desc[UR38][R2.64+0x4] ;  /* 0x0000042602157980 */ /* 0x000ee8000c101900 */
[----:B------:R4:W5:Y:S04]  /*2340*/  LD.E R15, desc[UR38][R2.64] ;  /* 0x00000026020f7980 */ /* 0x000968000c101900 */
[----:B------:R4:W5:Y:S01]  /*2350*/  LD.E R8, desc[UR38][R2.64+0x14] ;  /* 0x0000142602087980 */ /* 0x000962000c101900 */
[----:B------:R-:W-:Y:S01]  /*2360*/  VIADD R6, R6, 0x40 ;  /* 0x0000004006067836 */ /* 0x000fe20000000000 */
[----:B------:R-:W-:Y:S04]  /*2370*/  BSSY.RECONVERGENT B3, `(.L_x_120) ;  /* 0x0000046000037945 */ /* 0x000fe80003800200 */
[----:B------:R-:W-:-:S02]  /*2380*/  ISETP.GE.AND P4, PT, R6, R5, PT ;  /* 0x000000050600720c */ /* 0x000fc40003f86270 */
[----:B--2---:R-:W-:Y:S02]  /*2390*/  ISETP.NE.AND P0, PT, R10, 0x1, PT ;  /* 0x000000010a00780c */ /* 0x004fe40003f05270 */
[----:B---3--:R-:W-:-:S13]  /*23a0*/  ISETP.EQ.AND P1, PT, R21, 0x1, PT ;  /* 0x000000011500780c */ /* 0x008fda0003f22270 */
[----:B----4-:R-:W-:Y:S05]  /*23b0*/  @P0 BRA P1, `(.L_x_121) ;  /* 0x0000000400040947 */ /* 0x010fea0000800000 */
[----:B------:R2:W5:Y:S04]  /*23c0*/  LD.E R27, desc[UR38][R2.64+0x8] ;  /* 0x00000826021b7980 */ /* 0x000568000c101900 */
[----:B------:R2:W5:Y:S04]  /*23d0*/  LD.E R33, desc[UR38][R2.64+0xc] ;  /* 0x00000c2602217980 */ /* 0x000568000c101900 */
[----:B------:R2:W5:Y:S01]  /*23e0*/  LD.E R35, desc[UR38][R2.64+0x10] ;  /* 0x0000102602237980 */ /* 0x000562000c101900 */
[----:B------:R-:W-:Y:S01]  /*23f0*/  ISETP.NE.AND P1, PT, R21, 0x1, PT ;  /* 0x000000011500780c */ /* 0x000fe20003f25270 */
[----:B------:R-:W-:Y:S01]  /*2400*/  BSSY.RELIABLE B4, `(.L_x_122) ;  /* 0x000002f000047945 */ /* 0x000fe20003800100 */
[----:B------:R-:W-:-:S13]  /*2410*/  ISETP.EQ.AND P2, PT, R10, 0x1, PT ;  /* 0x000000010a00780c */ /* 0x000fda0003f42270 */
[----:B--2---:R-:W-:Y:S05]  /*2420*/  @P1 BRA P2, `(.L_x_123) ;  /* 0x0000000000b01947 */ /* 0x004fea0001000000 */
        /* <DEDUP_REMOVED lines=40> */
.L_x_124:
[----:B------:R-:W-:-:S04]  /*26b0*/  LOP3.LUT P0, RZ, R21, R10, RZ, 0xfc, !PT ;  /* 0x0000000a15ff7212 */ /* 0x000fc8000780fcff */
[----:B-----5:R-:W-:-:S13]  /*26c0*/  ISETP.GE.OR P0, PT, R15, R8, P0 ;  /* 0x000000080f00720c */ /* 0x020fda0000706670 */
[----:B------:R-:W-:Y:S05]  /*26d0*/  @P0 BREAK.RELIABLE B4 ;  /* 0x0000000000040942 */ /* 0x000fea0003800100 */
[----:B------:R-:W-:Y:S05]  /*26e0*/  @P0 BRA `(.L_x_121) ;  /* 0x0000000000380947 */ /* 0x000fea0003800000 */
.L_x_123:
[----:B------:R-:W-:Y:S05]  /*26f0*/  BSYNC.RELIABLE B4 ;  /* 0x0000000000047941 */ /* 0x000fea0003800100 */
.L_x_122:
        /* <DEDUP_REMOVED lines=13> */
.L_x_121:
[----:B------:R-:W-:Y:S05]  /*27d0*/  BSYNC.RECONVERGENT B3 ;  /* 0x0000000000037941 */ /* 0x000fea0003800200 */
.L_x_120:
[----:B------:R-:W-:Y:S05]  /*27e0*/  @!P4 BRA `(.L_x_125) ;  /* 0xfffffff800b4c947 */ /* 0x000fea000383ffff */
.L_x_119:
[----:B------:R-:W-:Y:S05]  /*27f0*/  BSYNC.RECONVERGENT B2 ;  /* 0x0000000000027941 */ /* 0x000fea0003800200 */
.L_x_118:
[----:B------:R-:W-:-:S03]  /*2800*/  UMOV UR4, 0xffffffff ;  /* 0xffffffff00047882 */ /* 0x000fc60000000000 */
[----:B------:R-:W-:Y:S05]  /*2810*/  BRA.DIV UR4, `(.L_x_126) ;  /* 0x0000003e04747947 */ /* 0x000fea000b800000 */
[----:B------:R-:W-:Y:S01]  /*2820*/  NOP ;  /* 0x0000000000007918 */ /* 0x000fe20000000000 */
.L_x_277:
[----:B------:R-:W-:Y:S05]  /*2830*/  @P3 BRA `(.L_x_127) ;  /* 0xfffffff800803947 */ /* 0x000fea000383ffff */
[----:B------:R-:W-:Y:S05]  /*2840*/  BSYNC B1 ;  /* 0x0000000000017941 */ /* 0x000fea0003800000 */
.L_x_117:
[----:B0-----:R0:W3:Y:S02]  /*2850*/  LDS R2, [R45+0xa0] ;  /* 0x0000a0002d027984 */ /* 0x0010e40000000800 */
.L_x_116:
[----:B------:R-:W-:Y:S05]  /*2860*/  BSYNC B0 ;  /* 0x0000000000007941 */ /* 0x000fea0003800000 */
.L_x_115:
[----:B---3--:R-:W-:Y:S01]  /*2870*/  IMAD.IADD R0, R2, 0x1, -R17 ;  /* 0x0000000102007824 */ /* 0x008fe200078e0a11 */
[----:B------:R-:W-:Y:S04]  /*2880*/  BSSY B10, `(.L_x_128) ;  /* 0x00000840000a7945 */ /* 0x000fe80003800000 */
[----:B------:R-:W-:-:S13]  /*2890*/  ISETP.GT.AND P0, PT, R0, R17, PT ;  /* 0x000000110000720c */ /* 0x000fda0003f04270 */
[----:B------:R-:W-:Y:S05]  /*28a0*/  @P0 BRA `(.L_x_129) ;  /* 0x0000000000f80947 */ /* 0x000fea0003800000 */
[----:B------:R-:W-:Y:S01]  /*28b0*/  ISETP.GT.AND P0, PT, R2, R17, PT ;  /* 0x000000110200720c */ /* 0x000fe20003f04270 */
[----:B------:R-:W-:-:S12]  /*28c0*/  BSSY B9, `(.L_x_130) ;  /* 0x000003b000097945 */ /* 0x000fd80003800000 */
[----:B------:R-:W-:Y:S05]  /*28d0*/  @!P0 BRA `(.L_x_131) ;  /* 0x0000000000e48947 */ /* 0x000fea0003800000 */
[----:B------:R-:W-:-:S07]  /*28e0*/  IMAD.MOV.U32 R55, RZ, RZ, RZ ;  /* 0x000000ffff377224 */ /* 0x000fce00078e00ff */
.L_x_138:
[----:B-----5:R-:W-:Y:S01]  /*28f0*/  IADD3 R27, PT, PT, R2, R30, -R17 ;  /* 0x0000001e021b7210 */ /* 0x020fe20007ffe811 */
[----:B------:R-:W-:Y:S03]  /*2900*/  BSSY.RECONVERGENT B8, `(.L_x_132) ;  /* 0x000002e000087945 */ /* 0x000fe60003800200 */
[----:B------:R-:W-:-:S13]  /*2910*/  ISETP.GE.AND P0, PT, R27, R2, PT ;  /* 0x000000021b00720c */ /* 0x000fda0003f06270 */
[----:B0-----:R-:W-:Y:S05]  /*2920*/  @P0 BRA `(.L_x_133) ;  /* 0x0000000000ac0947 */ /* 0x001fea0003800000 */
[----:B------:R-:W-:-:S05]  /*2930*/  IMAD.WIDE.U32 R60, R55, 0x14, R18 ;  /* 0x00000014373c7825 */ /* 0x000fca00078e0012 */
[----:B------:R3:W5:Y:S02]  /*2940*/  LD.E R16, desc[UR38][R60.64] ;  /* 0x000000263c107980 */ /* 0x000764000c101900 */
.L_x_136:
[----:B0-----:R-:W-:Y:S01]  /*2950*/  IMAD.WIDE R2, R27, 0x14, R18 ;  /* 0x000000141b027825 */ /* 0x001fe200078e0212 */
[----:B------:R-:W4:Y:S01]  /*2960*/  LDC.64 R8, c[0x0][0x498] ;  /* 0x00012600ff087b82 */ /* 0x000f220000000a00 */
[----:B------:R-:W2:Y:S04]  /*2970*/  LDCU.64 UR4, c[0x0][0x490] ;  /* 0x00009200ff0477ac */ /* 0x000ea80008000a00 */
[----:B------:R-:W4:Y:S02]  /*2980*/  LD.E R2, desc[UR38][R2.64] ;  /* 0x0000002602027980 */ /* 0x000f24000c101900 */
[----:B----4-:R-:W-:-:S05]  /*2990*/  IMAD.WIDE R8, R2, 0x8, R8 ;  /* 0x0000000802087825 */ /* 0x010fca00078e0208 */
[----:B------:R-:W2:Y:S04]  /*29a0*/  LDG.E.64 R10, desc[UR38][R8.64] ;  /* 0x00000026080a7981 */ /* 0x000ea8000c1e1b00 */
[----:B------:R-:W4:Y:S01]  /*29b0*/  LDG.E R5, desc[UR38][R8.64+0x8] ;  /* 0x0000082608057981 */ /* 0x000f22000c1e1900 */
[----:B-----5:R-:W-:Y:S01]  /*29c0*/  IMAD.MOV.U32 R7, RZ, RZ, R16 ;  /* 0x000000ffff077224 */ /* 0x020fe200078e0010 */
[----:B------:R-:W-:Y:S01]  /*29d0*/  MOV R20, 0x2a30 ;  /* 0x00002a3000147802 */ /* 0x000fe20000000f00 */
[----:B------:R-:W-:Y:S01]  /*29e0*/  IMAD.MOV.U32 R21, RZ, RZ, 0x0 ;  /* 0x00000000ff157424 */ /* 0x000fe200078e00ff */
[----:B--2---:R-:W-:Y:S01]  /*29f0*/  LEA R4, P0, R10, UR4, 0x2 ;  /* 0x000000040a047c11 */ /* 0x004fe2000f8010ff */
[----:B----4-:R-:W-:-:S03]  /*2a00*/  IMAD.IADD R6, R5, 0x1, -R10 ;  /* 0x0000000105067824 */ /* 0x010fc600078e0a0a */
[----:B------:R-:W-:-:S09]  /*2a10*/  LEA.HI.X R5, R10, UR5, R11, 0x2, P0 ;  /* 0x000000050a057c11 */ /* 0x000fd200080f140b */
[----:B01-3--:R-:W-:Y:S05]  /*2a20*/  CALL.REL.NOINC `($_Z12expand_level8GPU_Data11GPU_Cliques9GPU_Graph$_Z20device_bsearch_arrayPiii) ;  /* 0x0000004000bc7944 */ /* 0x00bfea0003c00000 */
[----:B------:R-:W-:Y:S01]  /*2a30*/  ISETP.NE.AND P0, PT, R4, -0x1, PT ;  /* 0xffffffff0400780c */ /* 0x000fe20003f05270 */
[----:B------:R-:W0:Y:S01]  /*2a40*/  LDC.64 R8, c[0x0][0x4a8] ;  /* 0x00012a00ff087b82 */ /* 0x000e220000000a00 */
[----:B------:R-:W1:Y:S11]  /*2a50*/  LDCU.64 UR4, c[0x0][0x4a0] ;  /* 0x00009400ff0477ac */ /* 0x000e760008000a00 */
[----:B------:R-:W2:Y:S01]  /*2a60*/  @P0 LD.E R3, desc[UR38][R60.64+0xc] ;  /* 0x00000c263c030980 */ /* 0x000ea2000c101900 */
[----:B0-----:R-:W-:-:S04]  /*2a70*/  IMAD.WIDE R8, R2, 0x8, R8 ;  /* 0x0000000802087825 */ /* 0x001fc800078e0208 */
[----:B--2---:R-:W-:-:S05]  /*2a80*/  @P0 VIADD R3, R3, 0xffffffff ;  /* 0xffffffff03030836 */ /* 0x004fca0000000000 */
[----:B------:R0:W-:Y:S04]  /*2a90*/  @P0 ST.E desc[UR38][R60.64+0xc], R3 ;  /* 0x00000c033c000985 */ /* 0x0001e8000c101926 */
[----:B------:R-:W1:Y:S04]  /*2aa0*/  LDG.E.64 R10, desc[UR38][R8.64] ;  /* 0x00000026080a7981 */ /* 0x000e68000c1e1b00 */
[----:B------:R-:W2:Y:S01]  /*2ab0*/  LDG.E R5, desc[UR38][R8.64+0x8] ;  /* 0x0000082608057981 */ /* 0x000ea2000c1e1900 */
[----:B------:R-:W-:Y:S01]  /*2ac0*/  IMAD.MOV.U32 R7, RZ, RZ, R16 ;  /* 0x000000ffff077224 */ /* 0x000fe200078e0010 */
[----:B------:R-:W-:Y:S01]  /*2ad0*/  MOV R20, 0x2b30 ;  /* 0x00002b3000147802 */ /* 0x000fe20000000f00 */
[----:B------:R-:W-:Y:S01]  /*2ae0*/  IMAD.MOV.U32 R21, RZ, RZ, 0x0 ;  /* 0x00000000ff157424 */ /* 0x000fe200078e00ff */
[----:B-1----:R-:W-:Y:S01]  /*2af0*/  LEA R4, P0, R10, UR4, 0x2 ;  /* 0x000000040a047c11 */ /* 0x002fe2000f8010ff */
[----:B--2---:R-:W-:-:S03]  /*2b00*/  IMAD.IADD R6, R5, 0x1, -R10 ;  /* 0x0000000105067824 */ /* 0x004fc600078e0a0a */
[----:B0-----:R-:W-:-:S09]  /*2b10*/  LEA.HI.X R5, R10, UR5, R11, 0x2, P0 ;  /* 0x000000050a057c11 */ /* 0x001fd200080f140b */
[----:B------:R-:W-:Y:S05]  /*2b20*/  CALL.REL.NOINC `($_Z12expand_level8GPU_Data11GPU_Cliques9GPU_Graph$_Z20device_bsearch_arrayPiii) ;  /* 0x00000040007c7944 */ /* 0x000fea0003c00000 */
[----:B------:R-:W-:Y:S01]  /*2b30*/  ISETP.NE.AND P0, PT, R4, -0x1, PT ;  /* 0xffffffff0400780c */ /* 0x000fe20003f05270 */
[----:B------:R-:W-:-:S12]  /*2b40*/  BSSY.RECONVERGENT B0, `(.L_x_134) ;  /* 0x0000005000007945 */ /* 0x000fd80003800200 */
[----:B------:R-:W-:Y:S05]  /*2b50*/  @!P0 BRA `(.L_x_135) ;  /* 0x00000000000c8947 */ /* 0x000fea0003800000 */
[----:B------:R-:W2:Y:S02]  /*2b60*/  LD.E R0, desc[UR38][R60.64+0x10] ;  /* 0x000010263c007980 */ /* 0x000ea4000c101900 */
[----:B--2---:R-:W-:-:S05]  /*2b70*/  VIADD R3, R0, 0xffffffff ;  /* 0xffffffff00037836 */ /* 0x004fca0000000000 */
[----:B------:R0:W-:Y:S02]  /*2b80*/  ST.E desc[UR38][R60.64+0x10], R3 ;  /* 0x000010033c007985 */ /* 0x0001e4000c101926 */
.L_x_135:
[----:B------:R-:W-:Y:S05]  /*2b90*/  BSYNC.RECONVERGENT B0 ;  /* 0x0000000000007941 */ /* 0x000fea0003800200 */
.L_x_134:
[----:B------:R-:W1:Y:S01]  /*2ba0*/  LDS R0, [R45+0xa0] ;  /* 0x0000a0002d007984 */ /* 0x000e620000000800 */
[----:B------:R-:W-:-:S05]  /*2bb0*/  VIADD R27, R27, 0x20 ;  /* 0x000000201b1b7836 */ /* 0x000fca0000000000 */
[----:B-1----:R-:W-:-:S13]  /*2bc0*/  ISETP.GE.AND P0, PT, R27, R0, PT ;  /* 0x000000001b00720c */ /* 0x002fda0003f06270 */
[----:B------:R-:W-:Y:S05]  /*2bd0*/  @!P0 BRA `(.L_x_136) ;  /* 0xfffffffc005c8947 */ /* 0x000fea000383ffff */
.L_x_133:
[----:B------:R-:W-:Y:S05]  /*2be0*/  BSYNC.RECONVERGENT B8 ;  /* 0x0000000000087941 */ /* 0x000fea0003800200 */
.L_x_132:
[----:B------:R-:W-:-:S03]  /*2bf0*/  UMOV UR4, 0xffffffff ;  /* 0xffffffff00047882 */ /* 0x000fc60000000000 */
[----:B------:R-:W-:Y:S05]  /*2c00*/  BRA.DIV UR4, `(.L_x_137) ;  /* 0x0000003a04947947 */ /* 0x000fea000b800000 */
[----:B------:R-:W-:Y:S01]  /*2c10*/  NOP ;  /* 0x0000000000007918 */ /* 0x000fe20000000000 */
.L_x_280:
[----:B------:R-:W3:Y:S01]  /*2c20*/  LDS R2, [R45+0xa0] ;  /* 0x0000a0002d027984 */ /* 0x000ee20000000800 */
[----:B------:R-:W-:Y:S02]  /*2c30*/  VIADD R55, R55, 0x1 ;  /* 0x0000000137377836 */ /* 0x000fe40000000000 */
[----:B---3--:R-:W-:-:S05]  /*2c40*/  IMAD.IADD R0, R2, 0x1, -R17 ;  /* 0x0000000102007824 */ /* 0x008fca00078e0a11 */
[----:B------:R-:W-:-:S13]  /*2c50*/  ISETP.GE.AND P0, PT, R55, R0, PT ;  /* 0x000000003700720c */ /* 0x000fda0003f06270 */
[----:B------:R-:W-:Y:S05]  /*2c60*/  @!P0 BRA `(.L_x_138) ;  /* 0xfffffffc00208947 */ /* 0x000fea000383ffff */
.L_x_131:
[----:B------:R-:W-:Y:S05]  /*2c70*/  BSYNC B9 ;  /* 0x0000000000097941 */ /* 0x000fea0003800000 */
.L_x_130:
[----:B------:R-:W-:Y:S05]  /*2c80*/  BRA `(.L_x_139) ;  /* 0x00000004000c7947 */ /* 0x000fea0003800000 */
.L_x_129:
[----:B------:R-:W-:Y:S01]  /*2c90*/  ISETP.GE.AND P0, PT, R30, R0, PT ;  /* 0x000000001e00720c */ /* 0x000fe20003f06270 */
[----:B------:R-:W-:-:S12]  /*2ca0*/  BSSY.RECONVERGENT B8, `(.L_x_140) ;  /* 0x000003e000087945 */ /* 0x000fd80003800200 */
[----:B------:R-:W-:Y:S05]  /*2cb0*/  @P0 BRA `(.L_x_141) ;  /* 0x0000000000f00947 */ /* 0x000fea0003800000 */
[----:B------:R-:W-:-:S07]  /*2cc0*/  IMAD.MOV.U32 R55, RZ, RZ, R30 ;  /* 0x000000ffff377224 */ /* 0x000fce00078e001e */
.L_x_147:
[----:B------:R-:W-:Y:S01]  /*2cd0*/  ISETP.GE.AND P0, PT, R17, 0x1, PT ;  /* 0x000000011100780c */ /* 0x000fe20003f06270 */
[----:B------:R-:W-:-:S12]  /*2ce0*/  BSSY.RECONVERGENT B9, `(.L_x_142) ;  /* 0x0000035000097945 */ /* 0x000fd80003800200 */
[----:B01----:R-:W-:Y:S05]  /*2cf0*/  @!P0 BRA `(.L_x_143) ;  /* 0x0000000000cc8947 */ /* 0x003fea0003800000 */
[----:B------:R-:W-:-:S05]  /*2d00*/  IMAD.WIDE R60, R55, 0x14, R18 ;  /* 0x00000014373c7825 */ /* 0x000fca00078e0212 */
[----:B------:R3:W5:Y:S01]  /*2d10*/  LD.E R16, desc[UR38][R60.64] ;  /* 0x000000263c107980 */ /* 0x000762000c101900 */
[----:B------:R-:W-:Y:S01]  /*2d20*/  BSSY.RECONVERGENT B0, `(.L_x_143) ;  /* 0x0000030000007945 */ /* 0x000fe20003800200 */
[----:B-----5:R-:W-:-:S03]  /*2d30*/  IMAD.IADD R27, R2, 0x1, -R17 ;  /* 0x00000001021b7824 */ /* 0x020fc600078e0a11 */
[----:B------:R-:W4:Y:S05]  /*2d40*/  BMOV.32.CLEAR R26, B0 ;  /* 0x00000000001a7355 */ /* 0x000f2a0000100000 */
.L_x_146:
[----:B0-----:R-:W-:Y:S01]  /*2d50*/  IMAD.WIDE R2, R27, 0x14, R18 ;  /* 0x000000141b027825 */ /* 0x001fe200078e0212 */
[----:B------:R-:W5:Y:S01]  /*2d60*/  LDC.64 R8, c[0x0][0x498] ;  /* 0x00012600ff087b82 */ /* 0x000f620000000a00 */
[----:B------:R-:W2:Y:S04]  /*2d70*/  LDCU.64 UR4, c[0x0][0x490] ;  /* 0x00009200ff0477ac */ /* 0x000ea80008000a00 */
[----:B------:R-:W5:Y:S02]  /*2d80*/  LD.E R2, desc[UR38][R2.64] ;  /* 0x0000002602027980 */ /* 0x000f64000c101900 */
[----:B-----5:R-:W-:-:S05]  /*2d90*/  IMAD.WIDE R8, R2, 0x8, R8 ;  /* 0x0000000802087825 */ /* 0x020fca00078e0208 */
[----:B------:R-:W2:Y:S04]  /*2da0*/  LDG.E.64 R10, desc[UR38][R8.64] ;  /* 0x00000026080a7981 */ /* 0x000ea8000c1e1b00 */
[----:B------:R-:W5:Y:S01]  /*2db0*/  LDG.E R5, desc[UR38][R8.64+0x8] ;  /* 0x0000082608057981 */ /* 0x000f62000c1e1900 */
[----:B------:R-:W-:Y:S05]  /*2dc0*/  BMOV.32.CLEAR RZ, B0 ;  /* 0x0000000000ff7355 */ /* 0x000fea0000100000 */
[----:B------:R-:W-:Y:S01]  /*2dd0*/  IMAD.MOV.U32 R7, RZ, RZ, R16 ;  /* 0x000000ffff077224 */ /* 0x000fe200078e0010 */
[----:B------:R-:W-:Y:S01]  /*2de0*/  MOV R20, 0x2e40 ;  /* 0x00002e4000147802 */ /* 0x000fe20000000f00 */
[----:B------:R-:W-:Y:S01]  /*2df0*/  IMAD.MOV.U32 R21, RZ, RZ, 0x0 ;  /* 0x00000000ff157424 */ /* 0x000fe200078e00ff */
[----:B--2---:R-:W-:Y:S01]  /*2e00*/  LEA R4, P0, R10, UR4, 0x2 ;  /* 0x000000040a047c11 */ /* 0x004fe2000f8010ff */
[----:B-----5:R-:W-:-:S03]  /*2e10*/  IMAD.IADD R6, R5, 0x1, -R10 ;  /* 0x0000000105067824 */ /* 0x020fc600078e0a0a */
[----:B------:R-:W-:-:S09]  /*2e20*/  LEA.HI.X R5, R10, UR5, R11, 0x2, P0 ;  /* 0x000000050a057c11 */ /* 0x000fd200080f140b */
[----:B01-34-:R-:W-:Y:S05]  /*2e30*/  CALL.REL.NOINC `($_Z12expand_level8GPU_Data11GPU_Cliques9GPU_Graph$_Z20device_bsearch_arrayPiii) ;  /* 0x0000003c00b87944 */ /* 0x01bfea0003c00000 */
        /* <DEDUP_REMOVED lines=9> */
[----:B------:R-:W-:Y:S05]  /*2ed0*/  BMOV.32.CLEAR RZ, B0 ;  /* 0x0000000000ff7355 */ /* 0x000fea0000100000 */
        /* <DEDUP_REMOVED lines=8> */
[----:B------:R-:W-:Y:S05]  /*2f60*/  BMOV.32.CLEAR RZ, B0 ;  /* 0x0000000000ff7355 */ /* 0x000fea0000100000 */
[----:B------:R-:W-:Y:S07]  /*2f70*/  BSSY.RECONVERGENT B0, `(.L_x_144) ;  /* 0x0000005000007945 */ /* 0x000fee0003800200 */
[----:B------:R-:W-:Y:S05]  /*2f80*/  @!P0 BRA `(.L_x_145) ;  /* 0x00000000000c8947 */ /* 0x000fea0003800000 */
[----:B------:R-:W2:Y:S02]  /*2f90*/  LD.E R0, desc[UR38][R60.64+0x10] ;  /* 0x000010263c007980 */ /* 0x000ea4000c101900 */
[----:B--2---:R-:W-:-:S05]  /*2fa0*/  VIADD R3, R0, 0xffffffff ;  /* 0xffffffff00037836 */ /* 0x004fca0000000000 */
[----:B------:R0:W-:Y:S02]  /*2fb0*/  ST.E desc[UR38][R60.64+0x10], R3 ;  /* 0x000010033c007985 */ /* 0x0001e4000c101926 */
.L_x_145:
[----:B------:R-:W-:Y:S05]  /*2fc0*/  BSYNC.RECONVERGENT B0 ;  /* 0x0000000000007941 */ /* 0x000fea0003800200 */
.L_x_144:
[----:B------:R-:W1:Y:S01]  /*2fd0*/  LDS R2, [R45+0xa0] ;  /* 0x0000a0002d027984 */ /* 0x000e620000000800 */
[----:B------:R-:W-:-:S05]  /*2fe0*/  VIADD R27, R27, 0x1 ;  /* 0x000000011b1b7836 */ /* 0x000fca0000000000 */
[----:B-1----:R-:W-:-:S13]  /*2ff0*/  ISETP.GE.AND P0, PT, R27, R2, PT ;  /* 0x000000021b00720c */ /* 0x002fda0003f06270 */
[----:B------:R-:W-:Y:S05]  /*3000*/  @!P0 BRA `(.L_x_146) ;  /* 0xfffffffc00508947 */ /* 0x000fea000383ffff */
[----:B------:R1:W-:Y:S05]  /*3010*/  BMOV.32 B0, R26 ;  /* 0x0000001a00007356 */ /* 0x0003ea0000000000 */
[----:B------:R-:W-:Y:S05]  /*3020*/  BSYNC.RECONVERGENT B0 ;  /* 0x0000000000007941 */ /* 0x000fea0003800200 */
.L_x_143:
[----:B------:R-:W-:Y:S05]  /*3030*/  BSYNC.RECONVERGENT B9 ;  /* 0x0000000000097941 */ /* 0x000fea0003800200 */
.L_x_142:
[----:B------:R-:W-:Y:S02]  /*3040*/  VIADD R55, R55, 0x20 ;  /* 0x0000002037377836 */ /* 0x000fe40000000000 */
[----:B------:R-:W-:-:S05]  /*3050*/  IMAD.IADD R0, R2, 0x1, -R17 ;  /* 0x0000000102007824 */ /* 0x000fca00078e0a11 */
[----:B------:R-:W-:-:S13]  /*3060*/  ISETP.GE.AND P0, PT, R55, R0, PT ;  /* 0x000000003700720c */ /* 0x000fda0003f06270 */
[----:B------:R-:W-:Y:S05]  /*3070*/  @!P0 BRA `(.L_x_147) ;  /* 0xfffffffc00148947 */ /* 0x000fea000383ffff */
.L_x_141:
[----:B------:R-:W-:Y:S05]  /*3080*/  BSYNC.RECONVERGENT B8 ;  /* 0x0000000000087941 */ /* 0x000fea0003800200 */
.L_x_140:
[----:B------:R-:W-:-:S03]  /*3090*/  UMOV UR4, 0xffffffff ;  /* 0xffffffff00047882 */ /* 0x000fc60000000000 */
[----:B------:R-:W-:Y:S05]  /*30a0*/  BRA.DIV UR4, `(.L_x_148) ;  /* 0x0000003604887947 */ /* 0x000fea000b800000 */
[----:B------:R-:W-:Y:S01]  /*30b0*/  NOP ;  /* 0x0000000000007918 */ /* 0x000fe20000000000 */
.L_x_139:
[----:B------:R-:W-:Y:S05]  /*30c0*/  BSYNC B10 ;  /* 0x00000000000a7941 */ /* 0x000fea0003800000 */
.L_x_128:
[----:B------:R-:W-:Y:S01]  /*30d0*/  ISETP.NE.AND P0, PT, R47, RZ, PT ;  /* 0x000000ff2f00720c */ /* 0x000fe20003f05270 */
[----:B------:R-:W-:-:S12]  /*30e0*/  UMOV UR4, 0xffffffff ;  /* 0xffffffff00047882 */ /* 0x000fd80000000000 */
[----:B------:R-:W0:Y:S04]  /*30f0*/  @!P0 LDS R0, [R36+0xa0] ;  /* 0x0000a00024008984 */ /* 0x000e280000000800 */
[----:B------:R-:W3:Y:S01]  /*3100*/  @!P0 LDS R2, [R36+0x90] ;  /* 0x0000900024028984 */ /* 0x000ee20000000800 */
[--C-:B0-----:R-:W-:Y:S02]  /*3110*/  @!P0 IMAD.IADD R3, R0, 0x1, -R17.reuse ;  /* 0x0000000100038824 */ /* 0x101fe400078e0a11 */
[----:B---3--:R-:W-:-:S03]  /*3120*/  @!P0 IMAD.IADD R17, R2, 0x1, -R17 ;  /* 0x0000000102118824 */ /* 0x008fc600078e0a11 */
[----:B------:R0:W-:Y:S04]  /*3130*/  @!P0 STS [R36+0xa0], R3 ;  /* 0x0000a00324008388 */ /* 0x0001e80000000800 */
[----:B------:R0:W-:Y:S01]  /*3140*/  @!P0 STS [R36+0x90], R17 ;  /* 0x0000901124008388 */ /* 0x0001e20000000800 */
[----:B------:R-:W-:Y:S05]  /*3150*/  BRA.DIV UR4, `(.L_x_149) ;  /* 0x0000003604787947 */ /* 0x000fea000b800000 */
[----:B------:R-:W-:Y:S01]  /*3160*/  NOP ;  /* 0x0000000000007918 */ /* 0x000fe20000000000 */
.L_x_285:
[----:B0-----:R-:W0:Y:S01]  /*3170*/  LDC.64 R2, c[0x0][0x418] ;  /* 0x00010600ff027b82 */ /* 0x001e220000000a00 */
[----:B------:R-:W3:Y:S04]  /*3180*/  LDS R0, [R45+0xa0] ;  /* 0x0000a0002d007984 */ /* 0x000ee80000000800 */
[----:B0-----:R-:W3:Y:S02]  /*3190*/  LDG.E R3, desc[UR38][R2.64] ;  /* 0x0000002602037981 */ /* 0x001ee4000c1e1900 */
[----:B---3--:R-:W-:-:S13]  /*31a0*/  ISETP.GE.AND P0, PT, R0, R3, PT ;  /* 0x000000030000720c */ /* 0x008fda0003f06270 */
[----:B------:R-:W-:Y:S05]  /*31b0*/  @!P0 EXIT ;  /* 0x000000000000894d */ /* 0x000fea0003800000 */
[----:B------:R-:W-:Y:S04]  /*31c0*/  BSSY B8, `(.L_x_150) ;  /* 0x0000177000087945 */ /* 0x000fe80003800000 */
[----:B------:R-:W-:Y:S01]  /*31d0*/  BSSY B9, `(.L_x_151) ;  /* 0x0000174000097945 */ /* 0x000fe20003800000 */
.L_x_204:
[----:B0-2---:R-:W0:Y:S01]  /*31e0*/  LDS R7, [R45+0x80] ;  /* 0x000080002d077984 */ /* 0x005e220000000800 */
[----:B------:R-:W-:Y:S01]  /*31f0*/  BSSY.RECONVERGENT B0, `(.L_x_152) ;  /* 0x0000024000007945 */ /* 0x000fe20003800200 */
[----:B------:R-:W-:Y:S02]  /*3200*/  PLOP3.LUT P5, PT, PT, PT, PT, 0x8, 0x80 ;  /* 0x000000000080781c */ /* 0x000fe40003fae170 */
[----:B0-----:R-:W-:-:S13]  /*3210*/  ISETP.GE.AND P0, PT, R30, R7, PT ;  /* 0x000000071e00720c */ /* 0x001fda0003f06270 */
[----:B---34-:R-:W-:Y:S05]  /*3220*/  @P0 BRA `(.L_x_153) ;  /* 0x0000000000800947 */ /* 0x018fea0003800000 */
[----:B--2---:R-:W0:Y:S08]  /*3230*/  LDC.64 R4, c[0x0][0x418] ;  /* 0x00010600ff047b82 */ /* 0x004e300000000a00 */
[----:B------:R-:W2:Y:S01]  /*3240*/  LDC.64 R2, c[0x0][0x410] ;  /* 0x00010400ff027b82 */ /* 0x000ea20000000a00 */
[----:B0-----:R-:W2:Y:S02]  /*3250*/  LDG.E R5, desc[UR38][R4.64] ;  /* 0x0000002604057981 */ /* 0x001ea4000c1e1900 */
[----:B--2---:R-:W-:-:S05]  /*3260*/  IMAD.WIDE R2, R5, 0x4, R2 ;  /* 0x0000000405027825 */ /* 0x004fca00078e0202 */
[----:B------:R0:W5:Y:S01]  /*3270*/  LDG.E R0, desc[UR38][R2.64] ;  /* 0x0000002602007981 */ /* 0x000162000c1e1900 */
[----:B------:R-:W-:-:S07]  /*3280*/  IMAD.MOV.U32 R6, RZ, RZ, R30 ;  /* 0x000000ffff067224 */ /* 0x000fce00078e001e */
.L_x_156:
[----:B0-----:R-:W-:-:S05]  /*3290*/  IMAD.WIDE R2, R6, 0x14, R18 ;  /* 0x0000001406027825 */ /* 0x001fca00078e0212 */
[----:B------:R-:W2:Y:S04]  /*32a0*/  LD.E R4, desc[UR38][R2.64+0x8] ;  /* 0x0000082602047980 */ /* 0x000ea8000c101900 */
[----:B-----5:R-:W2:Y:S01]  /*32b0*/  LD.E R8, desc[UR38][R2.64+0xc] ;  /* 0x00000c2602087980 */ /* 0x020ea2000c101900 */
[----:B------:R-:W-:Y:S01]  /*32c0*/  PLOP3.LUT P5, PT, PT, PT, PT, 0x80, 0x8 ;  /* 0x000000000008781c */ /* 0x000fe20003faf070 */
[----:B--2---:R-:W-:-:S05]  /*32d0*/  IMAD.IADD R11, R4, 0x1, R8 ;  /* 0x00000001040b7824 */ /* 0x004fca00078e0208 */
[----:B------:R-:W-:-:S13]  /*32e0*/  ISETP.GE.AND P0, PT, R11, R0, PT ;  /* 0x000000000b00720c */ /* 0x000fda0003f06270 */
[----:B------:R-:W-:Y:S05]  /*32f0*/  @!P0 BRA `(.L_x_153) ;  /* 0x00000000004c8947 */ /* 0x000fea0003800000 */
[----:B------:R-:W2:Y:S01]  /*3300*/  LD.E R2, desc[UR38][R2.64+0x10] ;  /* 0x0000102602027980 */ /* 0x000ea2000c101900 */
        /* <DEDUP_REMOVED lines=11> */
.L_x_155:
[----:B------:R-:W-:Y:S05]  /*33c0*/  BSYNC.RECONVERGENT B1 ;  /* 0x0000000000017941 */ /* 0x000fea0003800200 */
.L_x_154:
[----:B-----5:R-:W-:-:S13]  /*33d0*/  ISETP.GE.AND P0, PT, R11, R2, PT ;  /* 0x000000020b00720c */ /* 0x020fda0003f06270 */
[----:B------:R-:W-:Y:S05]  /*33e0*/  @!P0 BRA `(.L_x_153) ;  /* 0x0000000000108947 */ /* 0x000fea0003800000 */
[----:B------:R-:W-:-:S05]  /*33f0*/  VIADD R6, R6, 0x20 ;  /* 0x0000002006067836 */ /* 0x000fca0000000000 */
[----:B------:R-:W-:-:S13]  /*3400*/  ISETP.GE.AND P0, PT, R6, R7, PT ;  /* 0x000000070600720c */ /* 0x000fda0003f06270 */
[----:B------:R-:W-:Y:S05]  /*3410*/  @!P0 BRA `(.L_x_156) ;  /* 0xfffffffc009c8947 */ /* 0x000fea000383ffff */
[----:B------:R-:W-:-:S13]  /*3420*/  PLOP3.LUT P5, PT, PT, PT, PT, 0x8, 0x80 ;  /* 0x000000000080781c */ /* 0x000fda0003fae170 */
.L_x_153:
[----:B------:R-:W-:Y:S05]  /*3430*/  BSYNC.RECONVERGENT B0 ;  /* 0x0000000000007941 */ /* 0x000fea0003800200 */
.L_x_152:
[----:B------:R-:W-:-:S03]  /*3440*/  UMOV UR4, 0xffffffff ;  /* 0xffffffff00047882 */ /* 0x000fc60000000000 */
[----:B------:R-:W-:Y:S05]  /*3450*/  BRA.DIV UR4, `(.L_x_157) ;  /* 0x0000003204d47947 */ /* 0x000fea000b800000 */
[----:B------:R-:W-:-:S04]  /*3460*/  VOTE.ANY P0, P5 ;  /* 0x0000000000ff7806 */ /* 0x000fc80002800100 */
[----:B------:R-:W-:-:S09]  /*3470*/  P2R R62, PR, RZ, 0x1 ;  /* 0x00000001ff3e7803 */ /* 0x000fd20000000000 */
.L_x_288:
[----:B--2---:R2:W3:Y:S01]  /*3480*/  LDS R4, [R45+0xa0] ;  /* 0x0000a0002d047984 */ /* 0x0044e20000000800 */
[----:B------:R-:W-:-:S13]  /*3490*/  ISETP.NE.AND P0, PT, R62, RZ, PT ;  /* 0x000000ff3e00720c */ /* 0x000fda0003f05270 */
[----:B------:R-:W-:Y:S05]  /*34a0*/  @P0 BREAK B9 ;  /* 0x0000000000090942 */ /* 0x000fea0003800000 */
[----:B--2---:R-:W-:Y:S05]  /*34b0*/  @P0 BRA `(.L_x_158) ;  /* 0x00000014001c0947 */ /* 0x004fea0003800000 */
[----:B------:R-:W-:Y:S01]  /*34c0*/  IMAD.IADD R7, R30, 0x1, R7 ;  /* 0x000000011e077824 */ /* 0x000fe200078e0207 */
[----:B------:R-:W-:Y:S01]  /*34d0*/  BSSY.RECONVERGENT B0, `(.L_x_159) ;  /* 0x000002b000007945 */ /* 0x000fe20003800200 */
[----:B------:R-:W-:-:S03]  /*34e0*/  IMAD.MOV.U32 R13, RZ, RZ, RZ ;  /* 0x000000ffff0d7224 */ /* 0x000fc600078e00ff */
[----:B---3--:R-:W-:-:S13]  /*34f0*/  ISETP.GE.AND P0, PT, R7, R4, PT ;  /* 0x000000040700720c */ /* 0x008fda0003f06270 */
[----:B------:R-:W-:Y:S05]  /*3500*/  @P0 BRA `(.L_x_160) ;  /* 0x00000000009c0947 */ /* 0x000fea0003800000 */
[----:B0-----:R-:W0:Y:S01]  /*3510*/  LDC.64 R2, c[0x0][0x418] ;  /* 0x00010600ff027b82 */ /* 0x001e220000000a00 */
[----:B------:R-:W-:Y:S02]  /*3520*/  IMAD.MOV.U32 R5, RZ, RZ, R7 ;  /* 0x000000ffff057224 */ /* 0x000fe400078e0007 */
[----:B------:R-:W-:-:S07]  /*3530*/  IMAD.MOV.U32 R13, RZ, RZ, RZ ;  /* 0x000000ffff0d7224 */ /* 0x000fce00078e00ff */
.L_x_167:
[----:B0-2--5:R-:W2:Y:S01]  /*3540*/  LDG.E R15, desc[UR38][R2.64] ;  /* 0x00000026020f7981 */ /* 0x025ea2000c1e1900 */
[----:B------:R-:W2:Y:S01]  /*3550*/  LDC.64 R10, c[0x0][0x410] ;  /* 0x00010400ff0a7b82 */ /* 0x000ea20000000a00 */
[----:B------:R-:W-:-:S05]  /*3560*/  IMAD.WIDE R8, R5, 0x14, R18 ;  /* 0x0000001405087825 */ /* 0x000fca00078e0212 */
[----:B------:R-:W3:Y:S04]  /*3570*/  LD.E R0, desc[UR38][R8.64+0x8] ;  /* 0x0000082608007980 */ /* 0x000ee8000c101900 */
[----:B------:R-:W3:Y:S01]  /*3580*/  LD.E R17, desc[UR38][R8.64+0xc] ;  /* 0x00000c2608117980 */ /* 0x000ee2000c101900 */
[----:B--2---:R-:W-:-:S06]  /*3590*/  IMAD.WIDE R6, R15, 0x4, R10 ;  /* 0x000000040f067825 */ /* 0x004fcc00078e020a */
[----:B------:R-:W2:Y:S01]  /*35a0*/  LDG.E R6, desc[UR38][R6.64] ;  /* 0x0000002606067981 */ /* 0x000ea2000c1e1900 */
[----:B---3--:R-:W-:Y:S01]  /*35b0*/  IMAD.IADD R21, R0, 0x1, R17 ;  /* 0x0000000100157824 */ /* 0x008fe200078e0211 */
[----:B------:R-:W-:Y:S04]  /*35c0*/  BSSY.RECONVERGENT B1, `(.L_x_161) ;  /* 0x0000018000017945 */ /* 0x000fe80003800200 */
[----:B------:R-:W-:Y:S01]  /*35d0*/  BSSY.RELIABLE B2, `(.L_x_162) ;  /* 0x0000012000027945 */ /* 0x000fe20003800100 */
[----:B--2---:R-:W-:-:S13]  /*35e0*/  ISETP.GE.AND P0, PT, R21, R6, PT ;  /* 0x000000061500720c */ /* 0x004fda0003f06270 */
[----:B------:R-:W-:Y:S05]  /*35f0*/  @!P0 BRA `(.L_x_163) ;  /* 0x00000000003c8947 */ /* 0x000fea0003800000 */
[----:B------:R-:W2:Y:S01]  /*3600*/  LD.E R0, desc[UR38][R8.64+0x10] ;  /* 0x0000102608007980 */ /* 0x000ea2000c101900 */
[----:B------:R-:W-:-:S05]  /*3610*/  VIADD R7, R15, 0xffffffff ;  /* 0xffffffff0f077836 */ /* 0x000fca0000000000 */
[----:B--2---:R-:W-:-:S13]  /*3620*/  ISETP.GE.AND P0, PT, R0, R7, PT ;  /* 0x000000070000720c */ /* 0x004fda0003f06270 */
[----:B------:R-:W-:Y:S05]  /*3630*/  @!P0 BRA `(.L_x_163) ;  /* 0x00000000002c8947 */ /* 0x000fea0003800000 */
[----:B------:R-:W0:Y:S01]  /*3640*/  LDS R0, [R45+0x80] ;  /* 0x000080002d007984 */ /* 0x000e220000000800 */
[----:B------:R-:W-:Y:S01]  /*3650*/  BSSY.RECONVERGENT B3, `(.L_x_164) ;  /* 0x0000006000037945 */ /* 0x000fe20003800200 */
[----:B0-----:R-:W-:-:S04]  /*3660*/  IADD3 R0, PT, PT, R0, 0x1, R17 ;  /* 0x0000000100007810 */ /* 0x001fc80007ffe011 */
[----:B------:R-:W-:-:S13]  /*3670*/  ISETP.GE.AND P0, PT, R0, R15, PT ;  /* 0x0000000f0000720c */ /* 0x000fda0003f06270 */
[----:B------:R-:W-:Y:S05]  /*3680*/  @!P0 BRA `(.L_x_165) ;  /* 0x0000000000088947 */ /* 0x000fea0003800000 */
[----:B------:R-:W-:-:S06]  /*3690*/  IMAD.WIDE R6, R0, 0x4, R10 ;  /* 0x0000000400067825 */ /* 0x000fcc00078e020a */
[----:B------:R0:W5:Y:S02]  /*36a0*/  LDG.E R6, desc[UR38][R6.64] ;  /* 0x0000002606067981 */ /* 0x000164000c1e1900 */
.L_x_165:
[----:B------:R-:W-:Y:S05]  /*36b0*/  BSYNC.RECONVERGENT B3 ;  /* 0x0000000000037941 */ /* 0x000fea0003800200 */
.L_x_164:
[----:B-----5:R-:W-:-:S13]  /*36c0*/  ISETP.GE.AND P0, PT, R21, R6, PT ;  /* 0x000000061500720c */ /* 0x020fda0003f06270 */
[----:B------:R-:W-:Y:S05]  /*36d0*/  @P0 BREAK.RELIABLE B2 ;  /* 0x0000000000020942 */ /* 0x000fea0003800100 */
[----:B------:R-:W-:Y:S05]  /*36e0*/  @P0 BRA `(.L_x_166) ;  /* 0x0000000000140947 */ /* 0x000fea0003800000 */
.L_x_163:
[----:B------:R-:W-:Y:S05]  /*36f0*/  BSYNC.RELIABLE B2 ;  /* 0x0000000000027941 */ /* 0x000fea0003800100 */
.L_x_162:
[----:B0-----:R-:W-:Y:S02]  /*3700*/  IMAD.MOV.U32 R7, RZ, RZ, -0x1 ;  /* 0xffffffffff077424 */ /* 0x001fe400078e00ff */
[----:B------:R-:W-:-:S03]  /*3710*/  VIADD R13, R13, 0x1 ;  /* 0x000000010d0d7836 */ /* 0x000fc60000000000 */
[----:B------:R2:W-:Y:S04]  /*3720*/  ST.E desc[UR38][R8.64+0x4], R7 ;  /* 0x0000040708007985 */ /* 0x0005e8000c101926 */
[----:B------:R2:W3:Y:S02]  /*3730*/  LDS R4, [R45+0xa0] ;  /* 0x0000a0002d047984 */ /* 0x0004e40000000800 */
.L_x_166:
[----:B------:R-:W-:Y:S05]  /*3740*/  BSYNC.RECONVERGENT B1 ;  /* 0x0000000000017941 */ /* 0x000fea0003800200 */
.L_x_161:
[----:B------:R-:W-:-:S05]  /*3750*/  VIADD R5, R5, 0x20 ;  /* 0x0000002005057836 */ /* 0x000fca0000000000 */
[----:B---3--:R-:W-:-:S13]  /*3760*/  ISETP.GE.AND P0, PT, R5, R4, PT ;  /* 0x000000040500720c */ /* 0x008fda0003f06270 */
[----:B------:R-:W-:Y:S05]  /*3770*/  @!P0 BRA `(.L_x_167) ;  /* 0xfffffffc00708947 */ /* 0x000fea000383ffff */
.L_x_160:
[----:B------:R-:W-:Y:S05]  /*3780*/  BSYNC.RECONVERGENT B0 ;  /* 0x0000000000007941 */ /* 0x000fea0003800200 */
.L_x_159:
[----:B------:R-:W-:-:S03]  /*3790*/  UMOV UR4, 0xffffffff ;  /* 0xffffffff00047882 */ /* 0x000fc60000000000 */
[----:B------:R-:W-:Y:S05]  /*37a0*/  BRA.DIV UR4, `(.L_x_168) ;  /* 0x0000003204207947 */ /* 0x000fea000b800000 */
[----:B------:R-:W3:Y:S02]  /*37b0*/  SHFL.BFLY PT, R14, R13, 0x1, 0x1f ;  /* 0x0c201f000d0e7f89 */ /* 0x000ee400000e0000 */
[----:B---3--:R-:W-:-:S05]  /*37c0*/  IMAD.IADD R13, R14, 0x1, R13 ;  /* 0x000000010e0d7824 */ /* 0x008fca00078e020d */
[----:B------:R-:W3:Y:S02]  /*37d0*/  SHFL.BFLY PT, R14, R13, 0x2, 0x1f ;  /* 0x0c401f000d0e7f89 */ /* 0x000ee400000e0000 */
[----:B---3--:R-:W-:-:S05]  /*37e0*/  IMAD.IADD R0, R13, 0x1, R14 ;  /* 0x000000010d007824 */ /* 0x008fca00078e020e */
[----:B------:R-:W3:Y:S02]  /*37f0*/  SHFL.BFLY PT, R14, R0, 0x4, 0x1f ;  /* 0x0c801f00000e7f89 */ /* 0x000ee400000e0000 */
[----:B---3--:R-:W-:-:S05]  /*3800*/  IMAD.IADD R2, R0, 0x1, R14 ;  /* 0x0000000100027824 */ /* 0x008fca00078e020e */
[----:B------:R-:W3:Y:S02]  /*3810*/  SHFL.BFLY PT, R14, R2, 0x8, 0x1f ;  /* 0x0d001f00020e7f89 */ /* 0x000ee400000e0000 */
[----:B---3--:R-:W-:-:S05]  /*3820*/  IMAD.IADD R17, R2, 0x1, R14 ;  /* 0x0000000102117824 */ /* 0x008fca00078e020e */
[----:B------:R3:W4:Y:S02]  /*3830*/  SHFL.BFLY PT, R14, R17, 0x10, 0x1f ;  /* 0x0e001f00110e7f89 */ /* 0x00072400000e0000 */
.L_x_295:
[----:B------:R-:W0:Y:S01]  /*3840*/  LDS R0, [R45+0x90] ;  /* 0x000090002d007984 */ /* 0x000e220000000800 */
[----:B------:R-:W-:Y:S01]  /*3850*/  BSSY B0, `(.L_x_169) ;  /* 0x000006a000007945 */ /* 0x000fe20003800000 */
[----:B---34-:R-:W-:Y:S01]  /*3860*/  IMAD.IADD R17, R17, 0x1, R14 ;  /* 0x0000000111117824 */ /* 0x018fe200078e020e */
[----:B0-----:R-:W-:-:S13]  /*3870*/  ISETP.GE.AND P0, PT, R0, 0x1, PT ;  /* 0x000000010000780c */ /* 0x001fda0003f06270 */
[----:B------:R-:W-:Y:S05]  /*3880*/  @!P0 BRA `(.L_x_170) ;  /* 0x0000000400988947 */ /* 0x000fea0003800000 */
[----:B------:R0:W3:Y:S01]  /*3890*/  LDS R4, [R45+0x80] ;  /* 0x000080002d047984 */ /* 0x0000e20000000800 */
[----:B------:R-:W-:Y:S01]  /*38a0*/  BSSY B1, `(.L_x_171) ;  /* 0x0000063000017945 */ /* 0x000fe20003800000 */
[----:B------:R-:W-:Y:S02]  /*38b0*/  VIADD R5, R0, 0xffffffff ;  /* 0xffffffff00057836 */ /* 0x000fe40000000000 */
[----:B--2---:R-:W-:-:S07]  /*38c0*/  IMAD.MOV.U32 R7, RZ, RZ, RZ ;  /* 0x000000ffff077224 */ /* 0x004fce00078e00ff */
.L_x_181:
[C---:B0-----:R-:W-:Y:S01]  /*38d0*/  LOP3.LUT R3, R7.reuse, 0x1, RZ, 0xc0, !PT ;  /* 0x0000000107037812 */ /* 0x041fe200078ec0ff */
[----:B------:R-:W-:Y:S01]  /*38e0*/  VIADD R7, R7, 0x1 ;  /* 0x0000000107077836 */ /* 0x000fe20000000000 */
[----:B------:R-:W-:Y:S03]  /*38f0*/  BSSY.RECONVERGENT B2, `(.L_x_172) ;  /* 0x0000059000027945 */ /* 0x000fe60003800200 */
[----:B------:R-:W-:Y:S01]  /*3900*/  IMAD R2, R30, 0x2, R3 ;  /* 0x000000021e027824 */ /* 0x000fe200078e0203 */
[----:B------:R-:W-:-:S04]  /*3910*/  ISETP.NE.AND P3, PT, R7, R0, PT ;  /* 0x000000000700720c */ /* 0x000fc80003f65270 */
[----:B------:R-:W-:-:S13]  /*3920*/  ISETP.GE.AND P0, PT, R2, R5, PT ;  /* 0x000000050200720c */ /* 0x000fda0003f06270 */
[----:B------:R-:W-:Y:S05]  /*3930*/  @P0 BRA `(.L_x_173) ;  /* 0x0000000400500947 */ /* 0x000fea0003800000 */
[----:B------:R-:W-:-:S07]  /*3940*/  IMAD.MOV.U32 R6, RZ, RZ, R2 ;  /* 0x000000ffff067224 */ /* 0x000fce00078e0002 */
.L_x_179:
[----:B0-----:R-:W-:Y:S02]  /*3950*/  SHF.R.S32.HI R3, RZ, 0x1f, R6 ;  /* 0x0000001fff037819 */ /* 0x001fe40000011406 */
[----:B---3--:R-:W-:-:S04]  /*3960*/  IADD3 R9, P0, PT, R4, R6, RZ ;  /* 0x0000000604097210 */ /* 0x008fc80007f1e0ff */
        /* <DEDUP_REMOVED lines=61> */
.L_x_178:
[----:B------:R-:W-:-:S04]  /*3d40*/  LOP3.LUT P0, RZ, R21, R10, RZ, 0xfc, !PT ;  /* 0x0000000a15ff7212 */ /* 0x000fc8000780fcff */
[----:B-----5:R-:W-:-:S13]  /*3d50*/  ISETP.GE.OR P0, PT, R15, R8, P0 ;  /* 0x000000080f00720c */ /* 0x020fda0000706670 */
[----:B------:R-:W-:Y:S05]  /*3d60*/  @P0 BREAK.RELIABLE B4 ;  /* 0x0000000000040942 */ /* 0x000fea0003800100 */
[----:B------:R-:W-:Y:S05]  /*3d70*/  @P0 BRA `(.L_x_175) ;  /* 0x0000000000380947 */ /* 0x000fea0003800000 */
.L_x_177:
[----:B------:R-:W-:Y:S05]  /*3d80*/  BSYNC.RELIABLE B4 ;  /* 0x0000000000047941 */ /* 0x000fea0003800100 */
.L_x_176:
        /* <DEDUP_REMOVED lines=13> */
.L_x_175:
[----:B------:R-:W-:Y:S05]  /*3e60*/  BSYNC.RECONVERGENT B3 ;  /* 0x0000000000037941 */ /* 0x000fea0003800200 */
.L_x_174:
[----:B------:R-:W-:Y:S05]  /*3e70*/  @!P4 BRA `(.L_x_179) ;  /* 0xfffffff800b4c947 */ /* 0x000fea000383ffff */
.L_x_173:
[----:B------:R-:W-:Y:S05]  /*3e80*/  BSYNC.RECONVERGENT B2 ;  /* 0x0000000000027941 */ /* 0x000fea0003800200 */
.L_x_172:
[----:B------:R-:W-:-:S03]  /*3e90*/  UMOV UR4, 0xffffffff ;  /* 0xffffffff00047882 */ /* 0x000fc60000000000 */
[----:B------:R-:W-:Y:S05]  /*3ea0*/  BRA.DIV UR4, `(.L_x_180) ;  /* 0x0000002a04e87947 */ /* 0x000fea000b800000 */
[----:B------:R-:W-:Y:S01]  /*3eb0*/  NOP ;  /* 0x0000000000007918 */ /* 0x000fe20000000000 */
.L_x_298:
[----:B------:R-:W-:Y:S05]  /*3ec0*/  @P3 BRA `(.L_x_181) ;  /* 0xfffffff800803947 */ /* 0x000fea000383ffff */
[----:B------:R-:W-:Y:S05]  /*3ed0*/  BSYNC B1 ;  /* 0x0000000000017941 */ /* 0x000fea0003800000 */
.L_x_171:
[----:B---3--:R3:W4:Y:S02]  /*3ee0*/  LDS R4, [R45+0xa0] ;  /* 0x0000a0002d047984 */ /* 0x0087240000000800 */
.L_x_170:
[----:B------:R-:W-:Y:S05]  /*3ef0*/  BSYNC B0 ;  /* 0x0000000000007941 */ /* 0x000fea0003800000 */
.L_x_169:
[----:B----4-:R-:W-:Y:S01]  /*3f00*/  IMAD.IADD R0, R4, 0x1, -R17 ;  /* 0x0000000104007824 */ /* 0x010fe200078e0a11 */
[----:B------:R-:W-:Y:S04]  /*3f10*/  BSSY B10, `(.L_x_182) ;  /* 0x00000930000a7945 */ /* 0x000fe80003800000 */
[----:B------:R-:W-:-:S13]  /*3f20*/  ISETP.GT.AND P0, PT, R0, R17, PT ;  /* 0x000000110000720c */ /* 0x000fda0003f04270 */
[----:B------:R-:W-:Y:S05]  /*3f30*/  @P0 BRA `(.L_x_183) ;  /* 0x00000004001c0947 */ /* 0x000fea0003800000 */
[----:B------:R-:W-:Y:S01]  /*3f40*/  ISETP.GT.AND P0, PT, R4, R17, PT ;  /* 0x000000110400720c */ /* 0x000fe20003f04270 */
[----:B------:R-:W-:Y:S04]  /*3f50*/  BSSY B0, `(.L_x_184) ;  /* 0x0000044000007945 */ /* 0x000fe80003800000 */
[----:B------:R-:W4:Y:S08]  /*3f60*/  BMOV.32.CLEAR R61, B0 ;  /* 0x00000000003d7355 */ /* 0x000f300000100000 */
[----:B----4-:R-:W-:Y:S05]  /*3f70*/  @!P0 BRA `(.L_x_185) ;  /* 0x0000000400008947 */ /* 0x010fea0003800000 */
[----:B-1---5:R-:W-:Y:S02]  /*3f80*/  IMAD.IADD R26, R30, 0x1, -R17 ;  /* 0x000000011e1a7824 */ /* 0x022fe400078e0a11 */
[----:B------:R-:W-:-:S07]  /*3f90*/  IMAD.MOV.U32 R55, RZ, RZ, RZ ;  /* 0x000000ffff377224 */ /* 0x000fce00078e00ff */
.L_x_192:
[----:B0-----:R-:W-:Y:S01]  /*3fa0*/  IMAD.IADD R27, R26, 0x1, R4 ;  /* 0x000000011a1b7824 */ /* 0x001fe200078e0204 */
[----:B------:R-:W-:Y:S05]  /*3fb0*/  BMOV.32.CLEAR RZ, B0 ;  /* 0x0000000000ff7355 */ /* 0x000fea0000100000 */
[----:B------:R-:W-:Y:S01]  /*3fc0*/  ISETP.GE.AND P0, PT, R27, R4, PT ;  /* 0x000000041b00720c */ /* 0x000fe20003f06270 */
[----:B------:R-:W-:Y:S04]  /*3fd0*/  BSSY.RECONVERGENT B0, `(.L_x_186) ;  /* 0x0000032000007945 */ /* 0x000fe80003800200 */
[----:B-1----:R-:W0:Y:S08]  /*3fe0*/  BMOV.32.CLEAR R60, B0 ;  /* 0x00000000003c7355 */ /* 0x002e300000100000 */
[----:B0-----:R-:W-:Y:S05]  /*3ff0*/  @P0 BRA `(.L_x_187) ;  /* 0x0000000000b80947 */ /* 0x001fea0003800000 */
[----:B------:R-:W-:-:S05]  /*4000*/  IMAD.WIDE.U32 R78, R55, 0x14, R18 ;  /* 0x00000014374e7825 */ /* 0x000fca00078e0012 */
[----:B------:R0:W5:Y:S02]  /*4010*/  LD.E R16, desc[UR38][R78.64] ;  /* 0x000000264e107980 */ /* 0x000164000c101900 */
.L_x_190:
[----:B0-----:R-:W-:Y:S01]  /*4020*/  IMAD.WIDE R2, R27, 0x14, R18 ;  /* 0x000000141b027825 */ /* 0x001fe200078e0212 */
[----:B--2---:R-:W1:Y:S01]  /*4030*/  LDC.64 R8, c[0x0][0x498] ;  /* 0x00012600ff087b82 */ /* 0x004e620000000a00 */
[----:B------:R-:W2:Y:S04]  /*4040*/  LDCU.64 UR4, c[0x0][0x490] ;  /* 0x00009200ff0477ac */ /* 0x000ea80008000a00 */
[----:B------:R-:W1:Y:S02]  /*4050*/  LD.E R2, desc[UR38][R2.64] ;  /* 0x0000002602027980 */ /* 0x000e64000c101900 */
[----:B-1----:R-:W-:-:S05]  /*4060*/  IMAD.WIDE R8, R2, 0x8, R8 ;  /* 0x0000000802087825 */ /* 0x002fca00078e0208 */
[----:B------:R-:W2:Y:S04]  /*4070*/  LDG.E.64 R10, desc[UR38][R8.64] ;  /* 0x00000026080a7981 */ /* 0x000ea8000c1e1b00 */
[----:B------:R-:W4:Y:S01]  /*4080*/  LDG.E R5, desc[UR38][R8.64+0x8] ;  /* 0x0000082608057981 */ /* 0x000f22000c1e1900 */
[----:B------:R-:W-:Y:S05]  /*4090*/  BMOV.32.CLEAR RZ, B0 ;  /* 0x0000000000ff7355 */ /* 0x000fea0000100000 */
[----:B-----5:R-:W-:Y:S01]  /*40a0*/  IMAD.MOV.U32 R7, RZ, RZ, R16 ;  /* 0x000000ffff077224 */ /* 0x020fe200078e0010 */
[----:B------:R-:W-:Y:S01]  /*40b0*/  MOV R20, 0x4110 ;  /* 0x0000411000147802 */ /* 0x000fe20000000f00 */
[----:B------:R-:W-:Y:S01]  /*40c0*/  IMAD.MOV.U32 R21, RZ, RZ, 0x0 ;  /* 0x00000000ff157424 */ /* 0x000fe200078e00ff */
[----:B--2---:R-:W-:Y:S01]  /*40d0*/  LEA R4, P0, R10, UR4, 0x2 ;  /* 0x000000040a047c11 */ /* 0x004fe2000f8010ff */
[----:B----4-:R-:W-:-:S03]  /*40e0*/  IMAD.IADD R6, R5, 0x1, -R10 ;  /* 0x0000000105067824 */ /* 0x010fc600078e0a0a */
[----:B------:R-:W-:-:S09]  /*40f0*/  LEA.HI.X R5, R10, UR5, R11, 0x2, P0 ;  /* 0x000000050a057c11 */ /* 0x000fd200080f140b */
[----:B0--3--:R-:W-:Y:S05]  /*4100*/  CALL.REL.NOINC `($_Z12expand_level8GPU_Data11GPU_Cliques9GPU_Graph$_Z20device_bsearch_arrayPiii) ;  /* 0x0000002c00047944 */ /* 0x009fea0003c00000 */
        /* <DEDUP_REMOVED lines=24> */
.L_x_189:
[----:B------:R-:W-:Y:S05]  /*4290*/  BSYNC.RECONVERGENT B0 ;  /* 0x0000000000007941 */ /* 0x000fea0003800200 */
.L_x_188:
[----:B------:R-:W1:Y:S01]  /*42a0*/  LDS R0, [R45+0xa0] ;  /* 0x0000a0002d007984 */ /* 0x000e620000000800 */
[----:B------:R-:W-:-:S05]  /*42b0*/  VIADD R27, R27, 0x20 ;  /* 0x000000201b1b7836 */ /* 0x000fca0000000000 */
[----:B-1----:R-:W-:-:S13]  /*42c0*/  ISETP.GE.AND P0, PT, R27, R0, PT ;  /* 0x000000001b00720c */ /* 0x002fda0003f06270 */
[----:B------:R-:W-:Y:S05]  /*42d0*/  @!P0 BRA `(.L_x_190) ;  /* 0xfffffffc00508947 */ /* 0x000fea000383ffff */
.L_x_187:
[----:B------:R1:W-:Y:S05]  /*42e0*/  BMOV.32 B0, R60 ;  /* 0x0000003c00007356 */ /* 0x0003ea0000000000 */
[----:B------:R-:W-:Y:S05]  /*42f0*/  BSYNC.RECONVERGENT B0 ;  /* 0x0000000000007941 */ /* 0x000fea0003800200 */
.L_x_186:
[----:B------:R-:W-:-:S03]  /*4300*/  UMOV UR4, 0xffffffff ;  /* 0xffffffff00047882 */ /* 0x000fc60000000000 */
[----:B------:R-:W-:Y:S05]  /*4310*/  BRA.DIV UR4, `(.L_x_191) ;  /* 0x0000002604e87947 */ /* 0x000fea000b800000 */
[----:B------:R-:W-:Y:S01]  /*4320*/  NOP ;  /* 0x0000000000007918 */ /* 0x000fe20000000000 */
.L_x_301:
[----:B------:R-:W4:Y:S01]  /*4330*/  LDS R4, [R45+0xa0] ;  /* 0x0000a0002d047984 */ /* 0x000f220000000800 */
[----:B------:R-:W-:Y:S02]  /*4340*/  VIADD R55, R55, 0x1 ;  /* 0x0000000137377836 */ /* 0x000fe40000000000 */
[----:B----4-:R-:W-:-:S05]  /*4350*/  IMAD.IADD R0, R4, 0x1, -R17 ;  /* 0x0000000104007824 */ /* 0x010fca00078e0a11 */
[----:B------:R-:W-:-:S13]  /*4360*/  ISETP.GE.AND P0, PT, R55, R0, PT ;  /* 0x000000003700720c */ /* 0x000fda0003f06270 */
[----:B------:R-:W-:Y:S05]  /*4370*/  @!P0 BRA `(.L_x_192) ;  /* 0xfffffffc00088947 */ /* 0x000fea000383ffff */
.L_x_185:
[----:B------:R4:W-:Y:S05]  /*4380*/  BMOV.32 B0, R61 ;  /* 0x0000003d00007356 */ /* 0x0009ea0000000000 */
[----:B------:R-:W-:Y:S05]  /*4390*/  BSYNC B0 ;  /* 0x0000000000007941 */ /* 0x000fea0003800000 */
.L_x_184:
[----:B------:R-:W-:Y:S05]  /*43a0*/  BRA `(.L_x_193) ;  /* 0x0000000400247947 */ /* 0x000fea0003800000 */
.L_x_183:
[----:B------:R-:W-:Y:S01]  /*43b0*/  ISETP.GE.AND P0, PT, R30, R0, PT ;  /* 0x000000001e00720c */ /* 0x000fe20003f06270 */
[----:B------:R-:W-:Y:S04]  /*43c0*/  BSSY.RECONVERGENT B0, `(.L_x_194) ;  /* 0x0000044000007945 */ /* 0x000fe80003800200 */
[----:B------:R-:W4:Y:S08]  /*43d0*/  BMOV.32.CLEAR R61, B0 ;  /* 0x00000000003d7355 */ /* 0x000f300000100000 */
[----:B----4-:R-:W-:Y:S05]  /*43e0*/  @P0 BRA `(.L_x_195) ;  /* 0x0000000400000947 */ /* 0x010fea0003800000 */
[----:B0----5:R-:W-:-:S07]  /*43f0*/  IMAD.MOV.U32 R27, RZ, RZ, R30 ;  /* 0x000000ffff1b7224 */ /* 0x021fce00078e001e */
.L_x_201:
[----:B------:R-:W-:Y:S01]  /*4400*/  ISETP.GE.AND P0, PT, R17, 0x1, PT ;  /* 0x000000011100780c */ /* 0x000fe20003f06270 */
[----:B------:R-:W-:Y:S05]  /*4410*/  BMOV.32.CLEAR RZ, B0 ;  /* 0x0000000000ff7355 */ /* 0x000fea0000100000 */
[----:B------:R-:W-:Y:S04]  /*4420*/  BSSY.RECONVERGENT B0, `(.L_x_196) ;  /* 0x0000038000007945 */ /* 0x000fe80003800200 */
[----:B0-----:R-:W0:Y:S05]  /*4430*/  BMOV.32.CLEAR R60, B0 ;  /* 0x00000000003c7355 */ /* 0x001e2a0000100000 */
[----:B-1----:R-:W-:Y:S05]  /*4440*/  @!P0 BRA `(.L_x_197) ;  /* 0x0000000000d08947 */ /* 0x002fea0003800000 */
[----:B------:R-:W-:-:S05]  /*4450*/  IMAD.WIDE R78, R27, 0x14, R18 ;  /* 0x000000141b4e7825 */ /* 0x000fca00078e0212 */
[----:B------:R4:W5:Y:S01]  /*4460*/  LD.E R16, desc[UR38][R78.64] ;  /* 0x000000264e107980 */ /* 0x000962000c101900 */
[----:B------:R-:W-:Y:S05]  /*4470*/  BMOV.32.CLEAR RZ, B0 ;  /* 0x0000000000ff7355 */ /* 0x000fea0000100000 */
[----:B------:R-:W-:Y:S01]  /*4480*/  BSSY.RECONVERGENT B0, `(.L_x_197) ;  /* 0x0000030000007945 */ /* 0x000fe20003800200 */
[----:B-1----:R-:W-:-:S03]  /*4490*/  IMAD.IADD R26, R4, 0x1, -R17 ;  /* 0x00000001041a7824 */ /* 0x002fc600078e0a11 */
[----:B----4-:R-:W1:Y:S05]  /*44a0*/  BMOV.32.CLEAR R55, B0 ;  /* 0x0000000000377355 */ /* 0x010e6a0000100000 */
.L_x_200:
[----:B0-----:R-:W-:Y:S01]  /*44b0*/  IMAD.WIDE R2, R26, 0x14, R18 ;  /* 0x000000141a027825 */ /* 0x001fe200078e0212 */
[----:B--2---:R-:W2:Y:S01]  /*44c0*/  LDC.64 R8, c[0x0][0x498] ;  /* 0x00012600ff087b82 */ /* 0x004ea20000000a00 */
[----:B------:R-:W4:Y:S04]  /*44d0*/  LDCU.64 UR4, c[0x0][0x490] ;  /* 0x00009200ff0477ac */ /* 0x000f280008000a00 */
[----:B------:R-:W2:Y:S02]  /*44e0*/  LD.E R2, desc[UR38][R2.64] ;  /* 0x0000002602027980 */ /* 0x000ea4000c101900 */
[----:B--2---:R-:W-:-:S05]  /*44f0*/  IMAD.WIDE R8, R2, 0x8, R8 ;  /* 0x0000000802087825 */ /* 0x004fca00078e0208 */
[----:B------:R-:W4:Y:S04]  /*4500*/  LDG.E.64 R10, desc[UR38][R8.64] ;  /* 0x00000026080a7981 */ /* 0x000f28000c1e1b00 */
[----:B------:R-:W2:Y:S01]  /*4510*/  LDG.E R5, desc[UR38][R8.64+0x8] ;  /* 0x0000082608057981 */ /* 0x000ea2000c1e1900 */
[----:B------:R-:W-:Y:S05]  /*4520*/  BMOV.32.CLEAR RZ, B0 ;  /* 0x0000000000ff7355 */ /* 0x000fea0000100000 */
[----:B-----5:R-:W-:Y:S01]  /*4530*/  IMAD.MOV.U32 R7, RZ, RZ, R16 ;  /* 0x000000ffff077224 */ /* 0x020fe200078e0010 */
[----:B------:R-:W-:Y:S01]  /*4540*/  MOV R20, 0x45a0 ;  /* 0x000045a000147802 */ /* 0x000fe20000000f00 */
[----:B------:R-:W-:Y:S01]  /*4550*/  IMAD.MOV.U32 R21, RZ, RZ, 0x0 ;  /* 0x00000000ff157424 */ /* 0x000fe200078e00ff */
[----:B----4-:R-:W-:Y:S01]  /*4560*/  LEA R4, P0, R10, UR4, 0x2 ;  /* 0x000000040a047c11 */ /* 0x010fe2000f8010ff */
[----:B--2---:R-:W-:-:S03]  /*4570*/  IMAD.IADD R6, R5, 0x1, -R10 ;  /* 0x0000000105067824 */ /* 0x004fc600078e0a0a */
        /* <DEDUP_REMOVED lines=26> */
.L_x_199:
[----:B------:R-:W-:Y:S05]  /*4720*/  BSYNC.RECONVERGENT B0 ;  /* 0x0000000000007941 */ /* 0x000fea0003800200 */
.L_x_198:
[----:B------:R-:W1:Y:S01]  /*4730*/  LDS R4, [R45+0xa0] ;  /* 0x0000a0002d047984 */ /* 0x000e620000000800 */
[----:B------:R-:W-:-:S05]  /*4740*/  VIADD R26, R26, 0x1 ;  /* 0x000000011a1a7836 */ /* 0x000fca0000000000 */
[----:B-1----:R-:W-:-:S13]  /*4750*/  ISETP.GE.AND P0, PT, R26, R4, PT ;  /* 0x000000041a00720c */ /* 0x002fda0003f06270 */
[----:B------:R-:W-:Y:S05]  /*4760*/  @!P0 BRA `(.L_x_200) ;  /* 0xfffffffc00508947 */ /* 0x000fea000383ffff */
[----:B------:R1:W-:Y:S05]  /*4770*/  BMOV.32 B0, R55 ;  /* 0x0000003700007356 */ /* 0x0003ea0000000000 */
[----:B------:R-:W-:Y:S05]  /*4780*/  BSYNC.RECONVERGENT B0 ;  /* 0x0000000000007941 */ /* 0x000fea0003800200 */
.L_x_197:
[----:B0-----:R0:W-:Y:S05]  /*4790*/  BMOV.32 B0, R60 ;  /* 0x0000003c00007356 */ /* 0x0011ea0000000000 */
[----:B------:R-:W-:Y:S05]  /*47a0*/  BSYNC.RECONVERGENT B0 ;  /* 0x0000000000007941 */ /* 0x000fea0003800200 */
.L_x_196:
[----:B------:R-:W-:Y:S02]  /*47b0*/  VIADD R27, R27, 0x20 ;  /* 0x000000201b1b7836 */ /* 0x000fe40000000000 */
[----:B------:R-:W-:-:S05]  /*47c0*/  IMAD.IADD R0, R4, 0x1, -R17 ;  /* 0x0000000104007824 */ /* 0x000fca00078e0a11 */
[----:B------:R-:W-:-:S13]  /*47d0*/  ISETP.GE.AND P0, PT, R27, R0, PT ;  /* 0x000000001b00720c */ /* 0x000fda0003f06270 */
[----:B------:R-:W-:Y:S05]  /*47e0*/  @!P0 BRA `(.L_x_201) ;  /* 0xfffffffc00048947 */ /* 0x000fea000383ffff */
.L_x_195:
[----:B------:R4:W-:Y:S05]  /*47f0*/  BMOV.32 B0, R61 ;  /* 0x0000003d00007356 */ /* 0x0009ea0000000000 */
[----:B------:R-:W-:Y:S05]  /*4800*/  BSYNC.RECONVERGENT B0 ;  /* 0x0000000000007941 */ /* 0x000fea0003800200 */
.L_x_194:
[----:B------:R-:W-:-:S03]  /*4810*/  UMOV UR4, 0xffffffff ;  /* 0xffffffff00047882 */ /* 0x000fc60000000000 */
[----:B------:R-:W-:Y:S05]  /*4820*/  BRA.DIV UR4, `(.L_x_202) ;  /* 0x0000002204c47947 */ /* 0x000fea000b800000 */
[----:B------:R-:W-:Y:S01]  /*4830*/  NOP ;  /* 0x0000000000007918 */ /* 0x000fe20000000000 */
.L_x_193:
[----:B------:R-:W-:Y:S05]  /*4840*/  BSYNC B10 ;  /* 0x00000000000a7941 */ /* 0x000fea0003800000 */
.L_x_182:
[----:B------:R-:W-:Y:S01]  /*4850*/  ISETP.NE.AND P0, PT, R47, RZ, PT ;  /* 0x000000ff2f00720c */ /* 0x000fe20003f05270 */
[----:B------:R-:W-:-:S12]  /*4860*/  UMOV UR4, 0xffffffff ;  /* 0xffffffff00047882 */ /* 0x000fd80000000000 */
[----:B------:R-:W1:Y:S04]  /*4870*/  @!P0 LDS R0, [R36+0xa0] ;  /* 0x0000a00024008984 */ /* 0x000e680000000800 */
[----:B0-----:R-:W0:Y:S01]  /*4880*/  @!P0 LDS R2, [R36+0x90] ;  /* 0x0000900024028984 */ /* 0x001e220000000800 */
[--C-:B-1----:R-:W-:Y:S02]  /*4890*/  @!P0 IMAD.IADD R3, R0, 0x1, -R17.reuse ;  /* 0x0000000100038824 */ /* 0x102fe400078e0a11 */
[----:B0-----:R-:W-:-:S03]  /*48a0*/  @!P0 IMAD.IADD R5, R2, 0x1, -R17 ;  /* 0x0000000102058824 */ /* 0x001fc600078e0a11 */
[----:B------:R0:W-:Y:S04]  /*48b0*/  @!P0 STS [R36+0xa0], R3 ;  /* 0x0000a00324008388 */ /* 0x0001e80000000800 */
[----:B------:R0:W-:Y:S01]  /*48c0*/  @!P0 STS [R36+0x90], R5 ;  /* 0x0000900524008388 */ /* 0x0001e20000000800 */
[----:B------:R-:W-:Y:S05]  /*48d0*/  BRA.DIV UR4, `(.L_x_203) ;  /* 0x0000002204b47947 */ /* 0x000fea000b800000 */
[----:B------:R-:W-:Y:S01]  /*48e0*/  NOP ;  /* 0x0000000000007918 */ /* 0x000fe20000000000 */
.L_x_306:
[----:B------:R-:W-:-:S13]  /*48f0*/  ISETP.GT.AND P0, PT, R17, RZ, PT ;  /* 0x000000ff1100720c */ /* 0x000fda0003f04270 */
[----:B------:R-:W-:Y:S05]  /*4900*/  @P0 BRA `(.L_x_204) ;  /* 0xffffffe800340947 */ /* 0x000fea000383ffff */
[----:B------:R-:W-:Y:S05]  /*4910*/  BSYNC B9 ;  /* 0x0000000000097941 */ /* 0x000fea0003800000 */
.L_x_151:
[----:B------:R1:W0:Y:S02]  /*4920*/  LDS R4, [R45+0xa0] ;  /* 0x0000a0002d047984 */ /* 0x0002240000000800 */
.L_x_158:
[----:B------:R-:W-:Y:S05]  /*4930*/  BSYNC B8 ;  /* 0x0000000000087941 */ /* 0x000fea0003800000 */
.L_x_150:
[----:B0-----:R-:W0:Y:S02]  /*4940*/  LDC.64 R2, c[0x0][0x418] ;  /* 0x00010600ff027b82 */ /* 0x001e240000000a00 */
[----:B0-----:R-:W3:Y:S02]  /*4950*/  LDG.E R5, desc[UR38][R2.64] ;  /* 0x0000002602057981 */ /* 0x001ee4000c1e1900 */
[----:B---3--:R-:W-:-:S13]  /*4960*/  ISETP.GE.AND P0, PT, R4, R5, PT ;  /* 0x000000050400720c */ /* 0x008fda0003f06270 */
[----:B------:R-:W-:Y:S05]  /*4970*/  @!P0 EXIT ;  /* 0x000000000000894d */ /* 0x000fea0003800000 */
[----:B------:R-:W-:-:S13]  /*4980*/  ISETP.NE.AND P1, PT, R62, RZ, PT ;  /* 0x000000ff3e00720c */ /* 0x000fda0003f25270 */
[----:B------:R-:W-:Y:S05]  /*4990*/  @P1 BRA `(.L_x_205) ;  /* 0x0000000800001947 */ /* 0x000fea0003800000 */
[----:B------:R-:W0:Y:S01]  /*49a0*/  LDS R11, [R45+0x80] ;  /* 0x000080002d0b7984 */ /* 0x000e220000000800 */
[----:B------:R-:W-:Y:S01]  /*49b0*/  BSSY B0, `(.L_x_206) ;  /* 0x000003e000007945 */ /* 0x000fe20003800000 */
[----:B0-----:R-:W-:-:S13]  /*49c0*/  ISETP.GE.AND P0, PT, R11, R5, PT ;  /* 0x000000050b00720c */ /* 0x001fda0003f06270 */
[----:B------:R-:W-:Y:S05]  /*49d0*/  @!P0 BRA `(.L_x_207) ;  /* 0x0000000000ec8947 */ /* 0x000fea0003800000 */
[----:B------:R-:W-:Y:S01]  /*49e0*/  ISETP.GE.AND P0, PT, R30, R11, PT ;  /* 0x0000000b1e00720c */ /* 0x000fe20003f06270 */
[----:B------:R-:W-:Y:S01]  /*49f0*/  BSSY.RECONVERGENT B1, `(.L_x_208) ;  /* 0x000000e000017945 */ /* 0x000fe20003800200 */
[----:B------:R-:W-:-:S11]  /*4a00*/  PLOP3.LUT P5, PT, PT, PT, PT, 0x8, 0x80 ;  /* 0x000000000080781c */ /* 0x000fd60003fae170 */
[----:B------:R-:W-:Y:S05]  /*4a10*/  @P0 BRA `(.L_x_209) ;  /* 0x00000000002c0947 */ /* 0x000fea0003800000 */
[----:B------:R-:W0:Y:S02]  /*4a20*/  LDC.64 R2, c[0x0][0x410] ;  /* 0x00010400ff027b82 */ /* 0x000e240000000a00 */
[----:B0-----:R-:W-:-:S05]  /*4a30*/  IMAD.WIDE R2, R11, 0x4, R2 ;  /* 0x000000040b027825 */ /* 0x001fca00078e0202 */
[----:B------:R0:W5:Y:S01]  /*4a40*/  LDG.E R0, desc[UR38][R2.64] ;  /* 0x0000002602007981 */ /* 0x000162000c1e1900 */
[----:B------:R-:W-:-:S07]  /*4a50*/  IMAD.MOV.U32 R5, RZ, RZ, R30 ;  /* 0x000000ffff057224 */ /* 0x000fce00078e001e */
.L_x_210:
[----:B0-----:R-:W-:-:S06]  /*4a60*/  IMAD.WIDE R2, R5, 0x14, R18 ;  /* 0x0000001405027825 */ /* 0x001fcc00078e0212 */
[----:B------:R-:W3:Y:S01]  /*4a70*/  LD.E R3, desc[UR38][R2.64+0x8] ;  /* 0x0000082602037980 */ /* 0x000ee2000c101900 */
[----:B------:R-:W-:-:S05]  /*4a80*/  VIADD R5, R5, 0x20 ;  /* 0x0000002005057836 */ /* 0x000fca0000000000 */
[----:B------:R-:W-:Y:S02]  /*4a90*/  ISETP.GE.AND P1, PT, R5, R11, PT ;  /* 0x0000000b0500720c */ /* 0x000fe40003f26270 */
[CC--:B---3-5:R-:W-:Y:S02]  /*4aa0*/  ISETP.GE.AND P2, PT, R3.reuse, R0.reuse, PT ;  /* 0x000000000300720c */ /* 0x0e8fe40003f46270 */
[----:B------:R-:W-:-:S11]  /*4ab0*/  ISETP.LT.AND P5, PT, R3, R0, PT ;  /* 0x000000000300720c */ /* 0x000fd60003fa1270 */
[----:B------:R-:W-:Y:S05]  /*4ac0*/  @!P1 BRA P2, `(.L_x_210) ;  /* 0xfffffffc00e49947 */ /* 0x000fea000103ffff */
.L_x_209:
[----:B------:R-:W-:Y:S05]  /*4ad0*/  BSYNC.RECONVERGENT B1 ;  /* 0x0000000000017941 */ /* 0x000fea0003800200 */
.L_x_208:
[----:B------:R-:W-:-:S03]  /*4ae0*/  UMOV UR4, 0xffffffff ;  /* 0xffffffff00047882 */ /* 0x000fc60000000000 */
[----:B------:R-:W-:Y:S05]  /*4af0*/  BRA.DIV UR4, `(.L_x_211) ;  /* 0x0000002204487947 */ /* 0x000fea000b800000 */
[----:B------:R-:W-:-:S13]  /*4b00*/  VOTE.ANY P5, P5 ;  /* 0x0000000000ff7806 */ /* 0x000fda00028a0100 */
.L_x_309:
[----:B------:R-:W-:Y:S05]  /*4b10*/  @P5 BRA `(.L_x_207) ;  /* 0x00000000009c5947 */ /* 0x000fea0003800000 */
[----:B--2---:R-:W2:Y:S01]  /*4b20*/  LDG.E.64 R6, desc[UR38][R68.64] ;  /* 0x0000002644067981 */ /* 0x004ea2000c1e1b00 */
[----:B------:R-:W0:Y:S01]  /*4b30*/  LDC.64 R2, c[0x0][0x468] ;  /* 0x00011a00ff027b82 */ /* 0x000e220000000a00 */
[----:B--2---:R-:W-:-:S05]  /*4b40*/  IADD3 R0, P1, PT, R39, R6, RZ ;  /* 0x0000000627007210 */ /* 0x004fca0007f3e0ff */
[----:B------:R-:W-:Y:S01]  /*4b50*/  IMAD.X R7, R7, 0x1, R24, P1 ;  /* 0x0000000107077824 */ /* 0x000fe200008e0618 */
[----:B0-----:R-:W-:-:S04]  /*4b60*/  LEA R6, P1, R0, R2, 0x3 ;  /* 0x0000000200067211 */ /* 0x001fc800078218ff */
[----:B------:R-:W-:-:S06]  /*4b70*/  LEA.HI.X R7, R0, R3, R7, 0x3, P1 ;  /* 0x0000000300077211 */ /* 0x000fcc00008f1c07 */
[----:B------:R-:W2:Y:S01]  /*4b80*/  LDG.E.64 R6, desc[UR38][R6.64] ;  /* 0x0000002606067981 */ /* 0x000ea2000c1e1b00 */
[----:B------:R-:W-:Y:S01]  /*4b90*/  BSSY.RECONVERGENT B1, `(.L_x_212) ;  /* 0x0000011000017945 */ /* 0x000fe20003800200 */
[----:B------:R-:W-:Y:S02]  /*4ba0*/  ISETP.NE.AND P2, PT, R47, RZ, PT ;  /* 0x000000ff2f00720c */ /* 0x000fe40003f45270 */
[----:B--2---:R-:W-:-:S05]  /*4bb0*/  IADD3 R13, P1, PT, R44, R6, RZ ;  /* 0x000000062c0d7210 */ /* 0x004fca0007f3e0ff */
[----:B-----5:R-:W-:Y:S01]  /*4bc0*/  IMAD.X R15, R7, 0x1, R25, P1 ;  /* 0x00000001070f7824 */ /* 0x020fe200008e0619 */
[----:B------:R-:W-:Y:S07]  /*4bd0*/  @P0 BRA `(.L_x_213) ;  /* 0x0000000000300947 */ /* 0x000fee0003800000 */
[----:B------:R-:W-:-:S07]  /*4be0*/  IMAD.MOV.U32 R0, RZ, RZ, R30 ;  /* 0x000000ffff007224 */ /* 0x000fce00078e001e */
.L_x_214:
[C---:B0-----:R-:W-:Y:S01]  /*4bf0*/  IMAD.WIDE R6, R0.reuse, 0x14, R18 ;  /* 0x0000001400067825 */ /* 0x041fe200078e0212 */
[----:B------:R-:W0:Y:S05]  /*4c00*/  LDCU.64 UR4, c[0x0][0x470] ;  /* 0x00008e00ff0477ac */ /* 0x000e2a0008000a00 */
[----:B------:R-:W2:Y:S01]  /*4c10*/  LD.E R7, desc[UR38][R6.64] ;  /* 0x0000002606077980 */ /* 0x000ea2000c101900 */
[----:B------:R-:W-:-:S04]  /*4c20*/  IADD3 R5, P0, PT, R0, R13, RZ ;  /* 0x0000000d00057210 */ /* 0x000fc80007f1e0ff */
[C---:B------:R-:W-:Y:S01]  /*4c30*/  LEA.HI.X.SX32 R10, R0.reuse, R15, 0x1, P0 ;  /* 0x0000000f000a7211 */ /* 0x040fe200000f0eff */
[----:B------:R-:W-:Y:S01]  /*4c40*/  VIADD R0, R0, 0x20 ;  /* 0x0000002000007836 */ /* 0x000fe20000000000 */
[----:B0-----:R-:W-:-:S04]  /*4c50*/  LEA R8, P0, R5, UR4, 0x2 ;  /* 0x0000000405087c11 */ /* 0x001fc8000f8010ff */
[----:B------:R-:W-:Y:S02]  /*4c60*/  LEA.HI.X R9, R5, UR5, R10, 0x2, P0 ;  /* 0x0000000505097c11 */ /* 0x000fe400080f140a */
[----:B------:R-:W-:-:S03]  /*4c70*/  ISETP.GE.AND P0, PT, R0, R11, PT ;  /* 0x0000000b0000720c */ /* 0x000fc60003f06270 */
[----:B--2---:R0:W-:Y:S10]  /*4c80*/  STG.E desc[UR38][R8.64], R7 ;  /* 0x0000000708007986 */ /* 0x0041f4000c101926 */
[----:B------:R-:W-:Y:S05]  /*4c90*/  @!P0 BRA `(.L_x_214) ;  /* 0xfffffffc00d48947 */ /* 0x000fea000383ffff */
.L_x_213:
[----:B------:R-:W-:Y:S05]  /*4ca0*/  BSYNC.RECONVERGENT B1 ;  /* 0x0000000000017941 */ /* 0x000fea0003800200 */
.L_x_212:
[----:B------:R-:W-:Y:S05]  /*4cb0*/  @P2 BRA `(.L_x_207) ;  /* 0x0000000000342947 */ /* 0x000fea0003800000 */
[----:B0-----:R-:W2:Y:S04]  /*4cc0*/  LDG.E.64 R6, desc[UR38][R76.64] ;  /* 0x000000264c067981 */ /* 0x001ea8000c1e1b00 */
[----:B------:R-:W0:Y:S02]  /*4cd0*/  LDS R5, [R36+0x80] ;  /* 0x0000800024057984 */ /* 0x000e240000000800 */
[----:B0-----:R-:W-:Y:S02]  /*4ce0*/  IADD3 R8, P1, P2, R5, R13, -R38 ;  /* 0x0000000d05087210 */ /* 0x001fe40007a3e826 */
[----:B------:R-:W-:-:S04]  /*4cf0*/  SHF.R.S32.HI R0, RZ, 0x1f, R5 ;  /* 0x0000001fff007819 */ /* 0x000fc80000011405 */
[----:B------:R-:W-:Y:S02]  /*4d00*/  IADD3.X R9, PT, PT, R0, R15, ~R23, P1, P2 ;  /* 0x0000000f00097210 */ /* 0x000fe40000fe4c17 */
[----:B--2---:R-:W-:Y:S02]  /*4d10*/  IADD3 R10, P3, PT, R37, R6, RZ ;  /* 0x00000006250a7210 */ /* 0x004fe40007f7e0ff */
[----:B------:R-:W-:Y:S02]  /*4d20*/  IADD3 R6, P0, PT, R6, 0x1, RZ ;  /* 0x0000000106067810 */ /* 0x000fe40007f1e0ff */
[----:B------:R-:W-:Y:S01]  /*4d30*/  LEA R2, P4, R10, R2, 0x3 ;  /* 0x000000020a027211 */ /* 0x000fe200078818ff */
[----:B------:R-:W-:Y:S02]  /*4d40*/  IMAD.X R5, R7, 0x1, R22, P3 ;  /* 0x0000000107057824 */ /* 0x000fe400018e0616 */
[----:B------:R-:W-:-:S03]  /*4d50*/  IMAD.X R7, RZ, RZ, R7, P0 ;  /* 0x000000ffff077224 */ /* 0x000fc600000e0607 */
[----:B------:R-:W-:Y:S02]  /*4d60*/  LEA.HI.X R3, R10, R3, R5, 0x3, P4 ;  /* 0x000000030a037211 */ /* 0x000fe400020f1c05 */
[----:B------:R3:W-:Y:S04]  /*4d70*/  STG.E.64 desc[UR38][R76.64], R6 ;  /* 0x000000064c007986 */ /* 0x0007e8000c101b26 */
[----:B------:R3:W-:Y:S02]  /*4d80*/  STG.E.64 desc[UR38][R2.64+0x8], R8 ;  /* 0x0000080802007986 */ /* 0x0007e4000c101b26 */
.L_x_207:
[----:B------:R-:W-:Y:S05]  /*4d90*/  BSYNC B0 ;  /* 0x0000000000007941 */ /* 0x000fea0003800000 */
.L_x_206:
[----:B------:R-:W0:Y:S01]  /*4da0*/  LDS R0, [R45+0x90] ;  /* 0x000090002d007984 */ /* 0x000e220000000800 */
[----:B------:R-:W-:Y:S01]  /*4db0*/  BSSY.RECONVERGENT B0, `(.L_x_84) ;  /* 0x0000038000007945 */ /* 0x000fe20003800200 */
[----:B0-----:R-:W-:-:S13]  /*4dc0*/  ISETP.GE.AND P0, PT, R0, 0x1, PT ;  /* 0x000000010000780c */ /* 0x001fda0003f06270 */
[----:B------:R-:W-:Y:S05]  /*4dd0*/  @!P0 BRA `(.L_x_215) ;  /* 0x0000000000d48947 */ /* 0x000fea0003800000 */
[----:B--23-5:R-:W0:Y:S08]  /*4de0*/  LDC.64 R8, c[0x0][0x3d0] ;  /* 0x0000f400ff087b82 */ /* 0x02ce300000000a00 */
[----:B------:R-:W2:Y:S08]  /*4df0*/  LDC.64 R6, c[0x0][0x3f8] ;  /* 0x0000fe00ff067b82 */ /* 0x000eb00000000a00 */
[----:B------:R-:W3:Y:S01]  /*4e00*/  LDC.64 R2, c[0x0][0x3d8] ;  /* 0x0000f600ff027b82 */ /* 0x000ee20000000a00 */
[----:B0-----:R-:W-:Y:S01]  /*4e10*/  IMAD.WIDE R8, R53, 0x8, R8 ;  /* 0x0000000835087825 */ /* 0x001fe200078e0208 */
[----:B--2---:R0:W5:Y:S05]  /*4e20*/  ATOMG.E.EXCH.STRONG.GPU PT, RZ, desc[UR38][R6.64], RZ ;  /* 0x800000ff06ff79a8 */ /* 0x00416a000c1ef126 */
[----:B------:R-:W2:Y:S02]  /*4e30*/  LDG.E.64 R8, desc[UR38][R8.64] ;  /* 0x0000002608087981 */ /* 0x000ea4000c1e1b00 */
[----:B--2---:R-:W-:-:S05]  /*4e40*/  IADD3 R0, P0, PT, R39, R8, RZ ;  /* 0x0000000827007210 */ /* 0x004fca0007f1e0ff */
[----:B------:R-:W-:Y:S01]  /*4e50*/  IMAD.X R5, R9, 0x1, R24, P0 ;  /* 0x0000000109057824 */ /* 0x000fe200000e0618 */
[----:B---3--:R-:W-:-:S04]  /*4e60*/  LEA R10, P0, R0, R2, 0x3 ;  /* 0x00000002000a7211 */ /* 0x008fc800078018ff */
[----:B------:R-:W-:-:S06]  /*4e70*/  LEA.HI.X R11, R0, R3, R5, 0x3, P0 ;  /* 0x00000003000b7211 */ /* 0x000fcc00000f1c05 */
[----:B------:R-:W2:Y:S01]  /*4e80*/  LDG.E.64 R10, desc[UR38][R10.64] ;  /* 0x000000260a0a7981 */ /* 0x000ea2000c1e1b00 */
[----:B------:R-:W-:Y:S01]  /*4e90*/  ISETP.GE.AND P0, PT, R30, R4, PT ;  /* 0x000000041e00720c */ /* 0x000fe20003f06270 */
[----:B------:R-:W-:Y:S01]  /*4ea0*/  BSSY.RECONVERGENT B1, `(.L_x_216) ;  /* 0x000001a000017945 */ /* 0x000fe20003800200 */
[----:B------:R-:W-:Y:S02]  /*4eb0*/  ISETP.NE.AND P2, PT, R47, RZ, PT ;  /* 0x000000ff2f00720c */ /* 0x000fe40003f45270 */
[----:B--2---:R-:W-:-:S05]  /*4ec0*/  IADD3 R12, P1, PT, R44, R10, RZ ;  /* 0x0000000a2c0c7210 */ /* 0x004fca0007f3e0ff */
[----:B------:R-:W-:-:S04]  /*4ed0*/  IMAD.X R14, R11, 0x1, R25, P1 ;  /* 0x000000010b0e7824 */ /* 0x000fc800008e0619 */
[----:B0-----:R-:W-:Y:S05]  /*4ee0*/  @P0 BRA `(.L_x_217) ;  /* 0x0000000000540947 */ /* 0x001fea0003800000 */
[----:B------:R-:W-:-:S07]  /*4ef0*/  IMAD.MOV.U32 R5, RZ, RZ, R30 ;  /* 0x000000ffff057224 */ /* 0x000fce00078e001e */
.L_x_218:
[C---:B------:R-:W-:Y:S01]  /*4f00*/  IMAD.WIDE R6, R5.reuse, 0x14, R18 ;  /* 0x0000001405067825 */ /* 0x040fe200078e0212 */
[----:B0-----:R-:W0:Y:S04]  /*4f10*/  LDC.64 R8, c[0x0][0x3e0] ;  /* 0x0000f800ff087b82 */ /* 0x001e280000000a00 */
[----:B------:R-:W2:Y:S01]  /*4f20*/  LD.E R11, desc[UR38][R6.64] ;  /* 0x00000026060b7980 */ /* 0x000ea2000c101900 */
[----:B------:R-:W-:-:S04]  /*4f30*/  IADD3 R13, P0, PT, R5, R12, RZ ;  /* 0x0000000c050d7210 */ /* 0x000fc80007f1e0ff */
[----:B------:R-:W-:Y:S01]  /*4f40*/  LEA.HI.X.SX32 R0, R5, R14, 0x1, P0 ;  /* 0x0000000e05007211 */ /* 0x000fe200000f0eff */
[----:B0-----:R-:W-:-:S04]  /*4f50*/  IMAD.WIDE.U32 R8, R13, 0x14, R8 ;  /* 0x000000140d087825 */ /* 0x001fc800078e0008 */
[----:B------:R-:W-:-:S04]  /*4f60*/  IMAD R13, R0, 0x14, RZ ;  /* 0x00000014000d7824 */ /* 0x000fc800078e02ff */
[----:B------:R-:W-:-:S05]  /*4f70*/  IMAD.IADD R9, R9, 0x1, R13 ;  /* 0x0000000109097824 */ /* 0x000fca00078e020d */
[----:B--2---:R0:W-:Y:S04]  /*4f80*/  STG.E desc[UR38][R8.64], R11 ;  /* 0x0000000b08007986 */ /* 0x0041e8000c101926 */
[----:B------:R-:W2:Y:S04]  /*4f90*/  LD.E R13, desc[UR38][R6.64+0x4] ;  /* 0x00000426060d7980 */ /* 0x000ea8000c101900 */
[----:B--2---:R0:W-:Y:S04]  /*4fa0*/  STG.E desc[UR38][R8.64+0x4], R13 ;  /* 0x0000040d08007986 */ /* 0x0041e8000c101926 */
[----:B------:R-:W2:Y:S04]  /*4fb0*/  LD.E R15, desc[UR38][R6.64+0x8] ;  /* 0x00000826060f7980 */ /* 0x000ea8000c101900 */
[----:B--2---:R0:W-:Y:S04]  /*4fc0*/  STG.E desc[UR38][R8.64+0x8], R15 ;  /* 0x0000080f08007986 */ /* 0x0041e8000c101926 */
[----:B------:R-:W2:Y:S04]  /*4fd0*/  LD.E R17, desc[UR38][R6.64+0xc] ;  /* 0x00000c2606117980 */ /* 0x000ea8000c101900 */
[----:B--2---:R0:W-:Y:S04]  /*4fe0*/  STG.E desc[UR38][R8.64+0xc], R17 ;  /* 0x00000c1108007986 */ /* 0x0041e8000c101926 */
[----:B------:R-:W2:Y:S01]  /*4ff0*/  LD.E R21, desc[UR38][R6.64+0x10] ;  /* 0x0000102606157980 */ /* 0x000ea2000c101900 */
[----:B------:R-:W-:-:S05]  /*5000*/  VIADD R5, R5, 0x20 ;  /* 0x0000002005057836 */ /* 0x000fca0000000000 */
[----:B------:R-:W-:Y:S01]  /*5010*/  ISETP.GE.AND P0, PT, R5, R4, PT ;  /* 0x000000040500720c */ /* 0x000fe20003f06270 */
[----:B--2---:R0:W-:-:S12]  /*5020*/  STG.E desc[UR38][R8.64+0x10], R21 ;  /* 0x0000101508007986 */ /* 0x0041d8000c101926 */
[----:B------:R-:W-:Y:S05]  /*5030*/  @!P0 BRA `(.L_x_218) ;  /* 0xfffffffc00b08947 */ /* 0x000fea000383ffff */
.L_x_217:
[----:B------:R-:W-:Y:S05]  /*5040*/  BSYNC.RECONVERGENT B1 ;  /* 0x0000000000017941 */ /* 0x000fea0003800200 */
.L_x_216:
[----:B------:R-:W-:Y:S05]  /*5050*/  @P2 BRA `(.L_x_215) ;  /* 0x0000000000342947 */ /* 0x000fea0003800000 */
[----:B------:R-:W0:Y:S04]  /*5060*/  LDG.E.64 R4, desc[UR38][R70.64] ;  /* 0x0000002646047981 */ /* 0x000e28000c1e1b00 */
[----:B------:R-:W2:Y:S02]  /*5070*/  LDS R7, [R36+0xa0] ;  /* 0x0000a00024077984 */ /* 0x000ea40000000800 */
[----:B--2---:R-:W-:Y:S02]  /*5080*/  IADD3 R6, P1, P2, R7, R12, -R38 ;  /* 0x0000000c07067210 */ /* 0x004fe40007a3e826 */
[----:B------:R-:W-:-:S04]  /*5090*/  SHF.R.S32.HI R0, RZ, 0x1f, R7 ;  /* 0x0000001fff007819 */ /* 0x000fc80000011407 */
[----:B------:R-:W-:Y:S02]  /*50a0*/  IADD3.X R7, PT, PT, R0, R14, ~R23, P1, P2 ;  /* 0x0000000e00077210 */ /* 0x000fe40000fe4c17 */
[----:B0-----:R-:W-:Y:S02]  /*50b0*/  IADD3 R8, P3, PT, R37, R4, RZ ;  /* 0x0000000425087210 */ /* 0x001fe40007f7e0ff */
[----:B------:R-:W-:Y:S02]  /*50c0*/  IADD3 R4, P0, PT, R4, 0x1, RZ ;  /* 0x0000000104047810 */ /* 0x000fe40007f1e0ff */
[----:B------:R-:W-:Y:S01]  /*50d0*/  LEA R2, P4, R8, R2, 0x3 ;  /* 0x0000000208027211 */ /* 0x000fe200078818ff */
[----:B------:R-:W-:Y:S02]  /*50e0*/  IMAD.X R9, R5, 0x1, R22, P3 ;  /* 0x0000000105097824 */ /* 0x000fe400018e0616 */
[----:B------:R-:W-:-:S03]  /*50f0*/  IMAD.X R5, RZ, RZ, R5, P0 ;  /* 0x000000ffff057224 */ /* 0x000fc600000e0605 */
[----:B------:R-:W-:Y:S02]  /*5100*/  LEA.HI.X R3, R8, R3, R9, 0x3, P4 ;  /* 0x0000000308037211 */ /* 0x000fe400020f1c09 */
[----:B------:R0:W-:Y:S04]  /*5110*/  STG.E.64 desc[UR38][R70.64], R4 ;  /* 0x0000000446007986 */ /* 0x0001e8000c101b26 */
[----:B------:R0:W-:Y:S02]  /*5120*/  STG.E.64 desc[UR38][R2.64+0x8], R6 ;  /* 0x0000080602007986 */ /* 0x0001e4000c101b26 */
.L_x_215:
[----:B------:R-:W-:Y:S05]  /*5130*/  BSYNC.RECONVERGENT B0 ;  /* 0x0000000000007941 */ /* 0x000fea0003800200 */
.L_x_84:
[----:B0--3--:R-:W0:Y:S01]  /*5140*/  LDS R3, [R45+0x70] ;  /* 0x000070002d037984 */ /* 0x009e220000000800 */
[----:B------:R-:W-:-:S05]  /*5150*/  VIADD R28, R28, 0x1 ;  /* 0x000000011c1c7836 */ /* 0x000fca0000000000 */
[----:B0-----:R-:W-:-:S13]  /*5160*/  ISETP.GE.AND P0, PT, R28, R3, PT ;  /* 0x000000031c00720c */ /* 0x001fda0003f06270 */
[----:B------:R-:W-:Y:S05]  /*5170*/  @!P0 BRA `(.L_x_219) ;  /* 0xffffffb400f08947 */ /* 0x000fea000383ffff */
[----:B------:R-:W-:Y:S05]  /*5180*/  BSYNC B7 ;  /* 0x0000000000077941 */ /* 0x000fea0003800000 */
.L_x_68:
[----:B------:R-:W-:Y:S05]  /*5190*/  BRA `(.L_x_67) ;  /* 0x0000000800907947 */ /* 0x000fea0003800000 */
.L_x_205:
[----:B------:R-:W3:Y:S01]  /*51a0*/  LDG.E R2, desc[UR38][R2.64] ;  /* 0x0000002602027981 */ /* 0x000ee2000c1e1900 */
[----:B------:R-:W-:Y:S04]  /*51b0*/  BSSY B0, `(.L_x_220) ;  /* 0x000006a000007945 */ /* 0x000fe80003800000 */
[----:B------:R-:W-:Y:S01]  /*51c0*/  BSSY B1, `(.L_x_221) ;  /* 0x0000067000017945 */ /* 0x000fe20003800000 */
[----:B-12---:R-:W3:Y:S02]  /*51d0*/  LDS R45, [R45+0x80] ;  /* 0x000080002d2d7984 */ /* 0x006ee40000000800 */
[----:B---3--:R-:W-:-:S13]  /*51e0*/  ISETP.GE.AND P0, PT, R45, R2, PT ;  /* 0x000000022d00720c */ /* 0x008fda0003f06270 */
        /* <DEDUP_REMOVED lines=9> */
.L_x_225:
[----:B0-----:R-:W-:-:S06]  /*5280*/  IMAD.WIDE R2, R4, 0x14, R18 ;  /* 0x0000001404027825 */ /* 0x001fcc00078e0212 */
[----:B------:R-:W2:Y:S01]  /*5290*/  LD.E R3, desc[UR38][R2.64+0x8] ;  /* 0x0000082602037980 */ /* 0x000ea2000c101900 */
[----:B------:R-:W-:-:S05]  /*52a0*/  VIADD R4, R4, 0x20 ;  /* 0x0000002004047836 */ /* 0x000fca0000000000 */
[----:B------:R-:W-:Y:S02]  /*52b0*/  ISETP.GE.AND P0, PT, R4, R45, PT ;  /* 0x0000002d0400720c */ /* 0x000fe40003f06270 */
[CC--:B--2--5:R-:W-:Y:S02]  /*52c0*/  ISETP.GE.AND P1, PT, R3.reuse, R0.reuse, PT ;  /* 0x000000000300720c */ /* 0x0e4fe40003f26270 */
[----:B------:R-:W-:-:S11]  /*52d0*/  ISETP.LT.AND P5, PT, R3, R0, PT ;  /* 0x000000000300720c */ /* 0x000fd60003fa1270 */
[----:B------:R-:W-:Y:S05]  /*52e0*/  @!P0 BRA P1, `(.L_x_225) ;  /* 0xfffffffc00e48947 */ /* 0x000fea000083ffff */
.L_x_224:
[----:B------:R-:W-:Y:S05]  /*52f0*/  BSYNC.RECONVERGENT B2 ;  /* 0x0000000000027941 */ /* 0x000fea0003800200 */
.L_x_223:
[----:B------:R-:W-:-:S03]  /*5300*/  UMOV UR4, 0xffffffff ;  /* 0xffffffff00047882 */ /* 0x000fc60000000000 */
[----:B------:R-:W-:Y:S05]  /*5310*/  BRA.DIV UR4, `(.L_x_226) ;  /* 0x0000001a04607947 */ /* 0x000fea000b800000 */
[----:B------:R-:W-:-:S13]  /*5320*/  VOTE.ANY P5, P5 ;  /* 0x0000000000ff7806 */ /* 0x000fda00028a0100 */
.L_x_312:
[----:B------:R-:W-:Y:S05]  /*5330*/  @P5 BRA `(.L_x_222) ;  /* 0x0000000400305947 */ /* 0x000fea0003800000 */
[----:B------:R-:W2:Y:S01]  /*5340*/  LDG.E.64 R68, desc[UR38][R68.64] ;  /* 0x0000002644447981 */ /* 0x000ea2000c1e1b00 */
[----:B------:R-:W0:Y:S01]  /*5350*/  LDC.64 R2, c[0x0][0x468] ;  /* 0x00011a00ff027b82 */ /* 0x000e220000000a00 */
[----:B--2---:R-:W-:-:S05]  /*5360*/  IADD3 R39, P0, PT, R39, R68, RZ ;  /* 0x0000004427277210 */ /* 0x004fca0007f1e0ff */
[----:B------:R-:W-:Y:S01]  /*5370*/  IMAD.X R24, R69, 0x1, R24, P0 ;  /* 0x0000000145187824 */ /* 0x000fe200000e0618 */
[----:B0-----:R-:W-:-:S04]  /*5380*/  LEA R4, P0, R39, R2, 0x3 ;  /* 0x0000000227047211 */ /* 0x001fc800078018ff */
[----:B------:R-:W-:-:S06]  /*5390*/  LEA.HI.X R5, R39, R3, R24, 0x3, P0 ;  /* 0x0000000327057211 */ /* 0x000fcc00000f1c18 */
[----:B------:R-:W2:Y:S01]  /*53a0*/  LDG.E.64 R4, desc[UR38][R4.64] ;  /* 0x0000002604047981 */ /* 0x000ea2000c1e1b00 */
[----:B------:R-:W-:Y:S01]  /*53b0*/  ISETP.GE.AND P1, PT, R30, R45, PT ;  /* 0x0000002d1e00720c */ /* 0x000fe20003f26270 */
[----:B------:R-:W-:Y:S01]  /*53c0*/  BSSY.RECONVERGENT B2, `(.L_x_227) ;  /* 0x0000032000027945 */ /* 0x000fe20003800200 */
[----:B--2---:R-:W-:-:S05]  /*53d0*/  IADD3 R39, P0, PT, R44, R4, RZ ;  /* 0x000000042c277210 */ /* 0x004fca0007f1e0ff */
[----:B------:R-:W-:-:S06]  /*53e0*/  IMAD.X R25, R5, 0x1, R25, P0 ;  /* 0x0000000105197824 */ /* 0x000fcc00000e0619 */
[----:B------:R-:W-:Y:S05]  /*53f0*/  @P1 BRA `(.L_x_228) ;  /* 0x0000000000b81947 */ /* 0x000fea0003800000 */
[----:B------:R-:W-:Y:S01]  /*5400*/  VIADDMNMX R0, R30, 0x20, R45, !PT ;  /* 0x000000201e007846 */ /* 0x000fe2000780012d */
[----:B------:R-:W-:Y:S01]  /*5410*/  BSSY.RECONVERGENT B3, `(.L_x_229) ;  /* 0x0000016000037945 */ /* 0x000fe20003800200 */
[----:B------:R-:W-:-:S05]  /*5420*/  LOP3.LUT R5, RZ, R30, RZ, 0x33, !PT ;  /* 0x0000001eff057212 */ /* 0x000fca00078e33ff */
[----:B------:R-:W-:-:S05]  /*5430*/  IMAD.IADD R0, R0, 0x1, R5 ;  /* 0x0000000100007824 */ /* 0x000fca00078e0205 */
[C---:B------:R-:W-:Y:S02]  /*5440*/  LOP3.LUT R4, R0.reuse, 0x60, RZ, 0xc0, !PT ;  /* 0x0000006000047812 */ /* 0x040fe400078ec0ff */
[----:B------:R-:W-:Y:S02]  /*5450*/  ISETP.GE.U32.AND P1, PT, R0, 0x60, PT ;  /* 0x000000600000780c */ /* 0x000fe40003f26070 */
[----:B------:R-:W-:-:S13]  /*5460*/  ISETP.NE.AND P0, PT, R4, 0x60, PT ;  /* 0x000000600400780c */ /* 0x000fda0003f05270 */
[----:B------:R-:W-:Y:S05]  /*5470*/  @!P0 BRA `(.L_x_230) ;  /* 0x00000000003c8947 */ /* 0x000fea0003800000 */
[----:B------:R-:W-:-:S04]  /*5480*/  LEA.HI R0, R0, 0x1, RZ, 0x1b ;  /* 0x0000000100007811 */ /* 0x000fc800078fd8ff */
[----:B------:R-:W-:-:S05]  /*5490*/  LOP3.LUT R0, R0, 0x3, RZ, 0xc0, !PT ;  /* 0x0000000300007812 */ /* 0x000fca00078ec0ff */
[----:B------:R-:W-:-:S07]  /*54a0*/  IMAD.MOV R0, RZ, RZ, -R0 ;  /* 0x000000ffff007224 */ /* 0x000fce00078e0a00 */
.L_x_231:
[C---:B0-----:R-:W-:Y:S01]  /*54b0*/  IMAD.WIDE R4, R30.reuse, 0x14, R18 ;  /* 0x000000141e047825 */ /* 0x041fe200078e0212 */
[----:B------:R-:W0:Y:S05]  /*54c0*/  LDCU.64 UR4, c[0x0][0x470] ;  /* 0x00008e00ff0477ac */ /* 0x000e2a0008000a00 */
[----:B------:R-:W2:Y:S01]  /*54d0*/  LD.E R5, desc[UR38][R4.64] ;  /* 0x0000002604057980 */ /* 0x000ea2000c101900 */
[----:B------:R-:W-:Y:S01]  /*54e0*/  IADD3 R7, P0, PT, R30, R39, RZ ;  /* 0x000000271e077210 */ /* 0x000fe20007f1e0ff */
[----:B------:R-:W-:-:S03]  /*54f0*/  VIADD R0, R0, 0x1 ;  /* 0x0000000100007836 */ /* 0x000fc60000000000 */
[C---:B-----5:R-:W-:Y:S01]  /*5500*/  LEA.HI.X.SX32 R8, R30.reuse, R25, 0x1, P0 ;  /* 0x000000191e087211 */ /* 0x060fe200000f0eff */
[----:B------:R-:W-:Y:S01]  /*5510*/  VIADD R30, R30, 0x20 ;  /* 0x000000201e1e7836 */ /* 0x000fe20000000000 */
[----:B0-----:R-:W-:-:S04]  /*5520*/  LEA R6, P0, R7, UR4, 0x2 ;  /* 0x0000000407067c11 */ /* 0x001fc8000f8010ff */
[----:B------:R-:W-:Y:S02]  /*5530*/  LEA.HI.X R7, R7, UR5, R8, 0x2, P0 ;  /* 0x0000000507077c11 */ /* 0x000fe400080f1408 */
[----:B------:R-:W-:-:S03]  /*5540*/  ISETP.NE.AND P0, PT, R0, RZ, PT ;  /* 0x000000ff0000720c */ /* 0x000fc60003f05270 */
[----:B--2---:R0:W-:Y:S10]  /*5550*/  STG.E desc[UR38][R6.64], R5 ;  /* 0x0000000506007986 */ /* 0x0041f4000c101926 */
[----:B------:R-:W-:Y:S05]  /*5560*/  @P0 BRA `(.L_x_231) ;  /* 0xfffffffc00d00947 */ /* 0x000fea000383ffff */
.L_x_230:
[----:B------:R-:W-:Y:S05]  /*5570*/  BSYNC.RECONVERGENT B3 ;  /* 0x0000000000037941 */ /* 0x000fea0003800200 */
.L_x_229:
[----:B------:R-:W-:Y:S05]  /*5580*/  @!P1 BRA `(.L_x_228) ;  /* 0x0000000000549947 */ /* 0x000fea0003800000 */
[----:B0-----:R-:W0:Y:S01]  /*5590*/  LDC.64 R4, c[0x0][0x470] ;  /* 0x00011c00ff047b82 */ /* 0x001e220000000a00 */
[----:B------:R-:W-:-:S05]  /*55a0*/  IADD3 R18, P0, PT, R18, 0x500, RZ ;  /* 0x0000050012127810 */ /* 0x000fca0007f1e0ff */
[----:B------:R-:W-:Y:S01]  /*55b0*/  IMAD.X R19, RZ, RZ, R19, P0 ;  /* 0x000000ffff137224 */ /* 0x000fe200000e0613 */
[----:B0-----:R-:W-:-:S05]  /*55c0*/  IADD3 R0, P1, PT, R4, 0x100, RZ ;  /* 0x0000010004007810 */ /* 0x001fca0007f3e0ff */
[----:B-----5:R-:W-:-:S08]  /*55d0*/  IMAD.X R8, RZ, RZ, R5, P1 ;  /* 0x000000ffff087224 */ /* 0x020fd000008e0605 */
.L_x_232:
[----:B------:R-:W-:-:S05]  /*55e0*/  IMAD.WIDE R4, R30, 0x14, R18 ;  /* 0x000000141e047825 */ /* 0x000fca00078e0212 */
[----:B-1----:R-:W2:Y:S01]  /*55f0*/  LD.E R9, desc[UR38][R4.64+-0x500] ;  /* 0xfffb002604097980 */ /* 0x002ea2000c101900 */
[----:B------:R-:W-:-:S04]  /*5600*/  IADD3 R7, P0, PT, R30, R39, RZ ;  /* 0x000000271e077210 */ /* 0x000fc80007f1e0ff */
[----:B------:R-:W-:Y:S02]  /*5610*/  LEA.HI.X.SX32 R10, R30, R25, 0x1, P0 ;  /* 0x000000191e0a7211 */ /* 0x000fe400000f0eff */
[----:B------:R-:W-:-:S04]  /*5620*/  LEA R6, P0, R7, R0, 0x2 ;  /* 0x0000000007067211 */ /* 0x000fc800078010ff */
[----:B------:R-:W-:-:S05]  /*5630*/  LEA.HI.X R7, R7, R8, R10, 0x2, P0 ;  /* 0x0000000807077211 */ /* 0x000fca00000f140a */
        /* <DEDUP_REMOVED lines=10> */
.L_x_228:
[----:B------:R-:W-:Y:S05]  /*56e0*/  BSYNC.RECONVERGENT B2 ;  /* 0x0000000000027941 */ /* 0x000fea0003800200 */
.L_x_227:
[----:B------:R-:W-:-:S13]  /*56f0*/  ISETP.NE.AND P0, PT, R47, RZ, PT ;  /* 0x000000ff2f00720c */ /* 0x000fda0003f05270 */
[----:B------:R-:W-:Y:S05]  /*5700*/  @P0 BREAK B1 ;  /* 0x0000000000010942 */ /* 0x000fea0003800000 */
[----:B------:R-:W-:Y:S05]  /*5710*/  @P0 BRA `(.L_x_233) ;  /* 0x00000000004c0947 */ /* 0x000fea0003800000 */
[----:B0-----:R-:W2:Y:S04]  /*5720*/  LDG.E.64 R4, desc[UR38][R76.64] ;  /* 0x000000264c047981 */ /* 0x001ea8000c1e1b00 */
[----:B-1----:R-:W0:Y:S02]  /*5730*/  LDS R7, [R36+0x80] ;  /* 0x0000800024077984 */ /* 0x002e240000000800 */
[----:B0-----:R-:W-:Y:S02]  /*5740*/  IADD3 R38, P1, P2, R7, R39, -R38 ;  /* 0x0000002707267210 */ /* 0x001fe40007a3e826 */
[----:B------:R-:W-:-:S04]  /*5750*/  SHF.R.S32.HI R0, RZ, 0x1f, R7 ;  /* 0x0000001fff007819 */ /* 0x000fc80000011407 */
[----:B------:R-:W-:Y:S02]  /*5760*/  IADD3.X R39, PT, PT, R0, R25, ~R23, P1, P2 ;  /* 0x0000001900277210 */ /* 0x000fe40000fe4c17 */
[----:B--2---:R-:W-:Y:S02]  /*5770*/  IADD3 R37, P3, PT, R37, R4, RZ ;  /* 0x0000000425257210 */ /* 0x004fe40007f7e0ff */
[----:B------:R-:W-:-:S03]  /*5780*/  IADD3 R4, P0, PT, R4, 0x1, RZ ;  /* 0x0000000104047810 */ /* 0x000fc60007f1e0ff */
[----:B------:R-:W-:Y:S01]  /*5790*/  IMAD.X R22, R5, 0x1, R22, P3 ;  /* 0x0000000105167824 */ /* 0x000fe200018e0616 */
[----:B------:R-:W-:Y:S01]  /*57a0*/  LEA R2, P3, R37, R2, 0x3 ;  /* 0x0000000225027211 */ /* 0x000fe200078618ff */
[----:B------:R-:W-:-:S03]  /*57b0*/  IMAD.X R5, RZ, RZ, R5, P0 ;  /* 0x000000ffff057224 */ /* 0x000fc600000e0605 */
[----:B------:R-:W-:Y:S02]  /*57c0*/  LEA.HI.X R3, R37, R3, R22, 0x3, P3 ;  /* 0x0000000325037211 */ /* 0x000fe400018f1c16 */
[----:B------:R0:W-:Y:S04]  /*57d0*/  STG.E.64 desc[UR38][R76.64], R4 ;  /* 0x000000044c007986 */ /* 0x0001e8000c101b26 */
[----:B------:R0:W-:Y:S01]  /*57e0*/  STG.E.64 desc[UR38][R2.64+0x8], R38 ;  /* 0x0000082602007986 */ /* 0x0001e2000c101b26 */
[----:B------:R-:W-:Y:S05]  /*57f0*/  BRA `(.L_x_234) ;  /* 0x00000000000c7947 */ /* 0x000fea0003800000 */
.L_x_222:
[----:B------:R-:W-:-:S13]  /*5800*/  ISETP.NE.AND P0, PT, R47, RZ, PT ;  /* 0x000000ff2f00720c */ /* 0x000fda0003f05270 */
[----:B------:R-:W-:Y:S05]  /*5810*/  @P0 BREAK B1 ;  /* 0x0000000000010942 */ /* 0x000fea0003800000 */
[----:B------:R-:W-:Y:S05]  /*5820*/  @P0 BRA `(.L_x_233) ;  /* 0x0000000000080947 */ /* 0x000fea0003800000 */
.L_x_234:
[----:B------:R-:W-:Y:S05]  /*5830*/  BSYNC B1 ;  /* 0x0000000000017941 */ /* 0x000fea0003800000 */
.L_x_221:
[----:B------:R2:W-:Y:S02]  /*5840*/  STS [R36+0xa0], RZ ;  /* 0x0000a0ff24007388 */ /* 0x0005e40000000800 */
.L_x_233:
[----:B------:R-:W-:Y:S05]  /*5850*/  BSYNC B0 ;  /* 0x0000000000007941 */ /* 0x000fea0003800000 */
.L_x_220:
[----:B------:R-:W-:-:S03]  /*5860*/  UMOV UR4, 0xffffffff ;  /* 0xffffffff00047882 */ /* 0x000fc60000000000 */
[----:B------:R-:W-:Y:S05]  /*5870*/  BRA.CONV UR4, `(.L_x_235) ;  /* 0x00000003041c7947 */ /* 0x000fea000b800000 */
[----:B------:R-:W-:Y:S01]  /*5880*/  BSSY B0, `(.L_x_236) ;  /* 0x0000005000007945 */ /* 0x000fe20003800000 */
[----:B-1---5:R-:W-:-:S07]  /*5890*/  IMAD.MOV.U32 R15, RZ, RZ, -0x1 ;  /* 0xffffffffff0f7424 */ /* 0x022fce00078e00ff */
[----:B0-2-4-:R-:W-:Y:S05]  /*58a0*/  WARPSYNC.COLLECTIVE R15, `(.L_x_237) ;  /* 0x000000000f087348 */ /* 0x015fea0003c00000 */
[----:B------:R-:W-:Y:S01]  /*58b0*/  NOP ;  /* 0x0000000000007918 */ /* 0x000fe20000000000 */
[----:B0-2-4-:R-:W-:Y:S05]  /*58c0*/  ENDCOLLECTIVE ;  /* 0x000000000000791b */ /* 0x015fea0003800000 */
.L_x_237:
[----:B------:R-:W-:Y:S05]  /*58d0*/  BSYNC B0 ;  /* 0x0000000000007941 */ /* 0x000fea0003800000 */
.L_x_236:
[----:B------:R-:W-:Y:S05]  /*58e0*/  EXIT ;  /* 0x000000000000794d */ /* 0x000fea0003800000 */
.L_x_235:
[----:B------:R-:W-:Y:S01]  /*58f0*/  NOP ;  /* 0x0000000000007918 */ /* 0x000fe20000000000 */
[----:B------:R-:W-:Y:S05]  /*5900*/  EXIT ;  /* 0x000000000000794d */ /* 0x000fea0003800000 */
.L_x_66:
[----:B------:R-:W0:Y:S01]  /*5910*/  LDG.E.64 R4, desc[UR38][R68.64] ;  /* 0x0000002644047981 */ /* 0x000e22000c1e1b00 */
[----:B------:R-:W1:Y:S01]  /*5920*/  LDC.64 R2, c[0x0][0x468] ;  /* 0x00011a00ff027b82 */ /* 0x000e620000000a00 */
[----:B0-----:R-:W-:-:S05]  /*5930*/  IADD3 R0, P0, PT, R39, R4, RZ ;  /* 0x0000000427007210 */ /* 0x001fca0007f1e0ff */
[----:B------:R-:W-:Y:S01]  /*5940*/  IMAD.X R5, R5, 0x1, R24, P0 ;  /* 0x0000000105057824 */ /* 0x000fe200000e0618 */
[----:B-1----:R-:W-:-:S04]  /*5950*/  LEA R4, P0, R0, R2, 0x3 ;  /* 0x0000000200047211 */ /* 0x002fc800078018ff */
[----:B------:R-:W-:-:S06]  /*5960*/  LEA.HI.X R5, R0, R3, R5, 0x3, P0 ;  /* 0x0000000300057211 */ /* 0x000fcc00000f1c05 */
[----:B------:R-:W2:Y:S01]  /*5970*/  LDG.E.64 R4, desc[UR38][R4.64] ;  /* 0x0000002604047981 */ /* 0x000ea2000c1e1b00 */
[----:B------:R-:W-:Y:S01]  /*5980*/  ISETP.GE.AND P2, PT, R30, R11, PT ;  /* 0x0000000b1e00720c */ /* 0x000fe20003f46270 */
[----:B------:R-:W-:Y:S01]  /*5990*/  BSSY.RECONVERGENT B0, `(.L_x_238) ;  /* 0x0000018000007945 */ /* 0x000fe20003800200 */
[----:B--2---:R-:W-:-:S05]  /*59a0*/  IADD3 R15, P0, PT, R44, R4, RZ ;  /* 0x000000042c0f7210 */ /* 0x004fca0007f1e0ff */
[----:B------:R-:W-:-:S06]  /*59b0*/  IMAD.X R14, R5, 0x1, R25, P0 ;  /* 0x00000001050e7824 */ /* 0x000fcc00000e0619 */
[----:B------:R-:W-:Y:S05]  /*59c0*/  @P2 BRA `(.L_x_239) ;  /* 0x0000000000502947 */ /* 0x000fea0003800000 */
[----:B------:R0:W1:Y:S01]  /*59d0*/  LDS.64 R4, [R46] ;  /* 0x000000002e047984 */ /* 0x0000620000000a00 */
[----:B------:R-:W-:-:S07]  /*59e0*/  IMAD.MOV.U32 R0, RZ, RZ, R30 ;  /* 0x000000ffff007224 */ /* 0x000fce00078e001e */
.L_x_240:
[----:B-1----:R-:W-:Y:S01]  /*59f0*/  IADD3 R13, P0, PT, R4, R0, RZ ;  /* 0x00000000040d7210 */ /* 0x002fe20007f1e0ff */
[----:B------:R-:W-:Y:S01]  /*5a00*/  IMAD.U32 R6, RZ, RZ, UR42 ;  /* 0x0000002aff067e24 */ /* 0x000fe2000f8e00ff */
[----:B--2---:R-:W-:Y:S01]  /*5a10*/  SHF.R.S32.HI R9, RZ, 0x1f, R0 ;  /* 0x0000001fff097819 */ /* 0x004fe20000011400 */
[----:B------:R-:W-:Y:S01]  /*5a20*/  IMAD.U32 R7, RZ, RZ, UR43 ;  /* 0x0000002bff077e24 */ /* 0x000fe2000f8e00ff */
[----:B------:R-:W1:Y:S03]  /*5a30*/  LDCU.64 UR4, c[0x0][0x470] ;  /* 0x00008e00ff0477ac */ /* 0x000e660008000a00 */
[----:B------:R-:W-:Y:S02]  /*5a40*/  IMAD.X R8, R5, 0x1, R9, P0 ;  /* 0x0000000105087824 */ /* 0x000fe400000e0609 */
[----:B------:R-:W-:-:S04]  /*5a50*/  IMAD.WIDE.U32 R6, R13, 0x14, R6 ;  /* 0x000000140d067825 */ /* 0x000fc800078e0006 */
[----:B------:R-:W-:-:S04]  /*5a60*/  IMAD R13, R8, 0x14, RZ ;  /* 0x00000014080d7824 */ /* 0x000fc800078e02ff */
[----:B------:R-:W-:-:S06]  /*5a70*/  IMAD.IADD R7, R7, 0x1, R13 ;  /* 0x0000000107077824 */ /* 0x000fcc00078e020d */
[----:B------:R-:W2:Y:S01]  /*5a80*/  LDG.E R7, desc[UR38][R6.64] ;  /* 0x0000002606077981 */ /* 0x000ea2000c1e1900 */
[C---:B------:R-:W-:Y:S01]  /*5a90*/  IADD3 R12, P0, PT, R0.reuse, R15, RZ ;  /* 0x0000000f000c7210 */ /* 0x040fe20007f1e0ff */
[----:B------:R-:W-:-:S04]  /*5aa0*/  VIADD R0, R0, 0x20 ;  /* 0x0000002000007836 */ /* 0x000fc80000000000 */
[----:B------:R-:W-:Y:S01]  /*5ab0*/  IMAD.X R9, R9, 0x1, R14, P0 ;  /* 0x0000000109097824 */ /* 0x000fe200000e060e */
[----:B-1----:R-:W-:-:S04]  /*5ac0*/  LEA R8, P0, R12, UR4, 0x2 ;  /* 0x000000040c087c11 */ /* 0x002fc8000f8010ff */
[----:B------:R-:W-:Y:S02]  /*5ad0*/  LEA.HI.X R9, R12, UR5, R9, 0x2, P0 ;  /* 0x000000050c097c11 */ /* 0x000fe400080f1409 */
[----:B------:R-:W-:-:S03]  /*5ae0*/  ISETP.GE.AND P0, PT, R0, R11, PT ;  /* 0x0000000b0000720c */ /* 0x000fc60003f06270 */
[----:B--2---:R2:W-:Y:S10]  /*5af0*/  STG.E desc[UR38][R8.64], R7 ;  /* 0x0000000708007986 */ /* 0x0045f4000c101926 */
[----:B------:R-:W-:Y:S05]  /*5b00*/  @!P0 BRA `(.L_x_240) ;  /* 0xfffffffc00b88947 */ /* 0x000fea000383ffff */
.L_x_239:
[----:B------:R-:W-:Y:S05]  /*5b10*/  BSYNC.RECONVERGENT B0 ;  /* 0x0000000000007941 */ /* 0x000fea0003800200 */
.L_x_238:
[----:B------:R-:W-:Y:S05]  /*5b20*/  @P1 BRA `(.L_x_67) ;  /* 0x00000000002c1947 */ /* 0x000fea0003800000 */
[----:B------:R-:W3:Y:S01]  /*5b30*/  LDG.E.64 R4, desc[UR38][R76.64] ;  /* 0x000000264c047981 */ /* 0x000ee2000c1e1b00 */
[----:B------:R-:W-:-:S04]  /*5b40*/  IADD3 R6, P1, P2, R11, R15, -R38 ;  /* 0x0000000f0b067210 */ /* 0x000fc80007a3e826 */
[----:B--2---:R-:W-:Y:S02]  /*5b50*/  IADD3.X R7, PT, PT, R10, R14, ~R23, P1, P2 ;  /* 0x0000000e0a077210 */ /* 0x004fe40000fe4c17 */
[----:B---3--:R-:W-:Y:S02]  /*5b60*/  IADD3 R0, P3, PT, R37, R4, RZ ;  /* 0x0000000425007210 */ /* 0x008fe40007f7e0ff */
[----:B------:R-:W-:Y:S02]  /*5b70*/  IADD3 R4, P0, PT, R4, 0x1, RZ ;  /* 0x0000000104047810 */ /* 0x000fe40007f1e0ff */
[----:B------:R-:W-:Y:S01]  /*5b80*/  LEA R2, P4, R0, R2, 0x3 ;  /* 0x0000000200027211 */ /* 0x000fe200078818ff */
[----:B------:R-:W-:Y:S02]  /*5b90*/  IMAD.X R8, R5, 0x1, R22, P3 ;  /* 0x0000000105087824 */ /* 0x000fe400018e0616 */
[----:B------:R-:W-:-:S03]  /*5ba0*/  IMAD.X R5, RZ, RZ, R5, P0 ;  /* 0x000000ffff057224 */ /* 0x000fc600000e0605 */
[----:B------:R-:W-:Y:S02]  /*5bb0*/  LEA.HI.X R3, R0, R3, R8, 0x3, P4 ;  /* 0x0000000300037211 */ /* 0x000fe400020f1c08 */
[----:B------:R1:W-:Y:S04]  /*5bc0*/  STG.E.64 desc[UR38][R76.64], R4 ;  /* 0x000000044c007986 */ /* 0x0003e8000c101b26 */
[----:B------:R1:W-:Y:S02]  /*5bd0*/  STG.E.64 desc[UR38][R2.64+0x8], R6 ;  /* 0x0000080602007986 */ /* 0x0003e4000c101b26 */
.L_x_67:
[----:B------:R-:W-:Y:S05]  /*5be0*/  BSYNC B6 ;  /* 0x0000000000067941 */ /* 0x000fea0003800000 */
.L_x_65:
[----:B-1----:R-:W-:Y:S02]  /*5bf0*/  IMAD.U32 R2, RZ, RZ, UR36 ;  /* 0x00000024ff027e24 */ /* 0x002fe4000f8e00ff */
[----:B------:R-:W-:-:S06]  /*5c00*/  IMAD.U32 R3, RZ, RZ, UR37 ;  /* 0x00000025ff037e24 */ /* 0x000fcc000f8e00ff */
[----:B------:R-:W3:Y:S01]  /*5c10*/  LDG.E.64 R2, desc[UR38][R2.64] ;  /* 0x0000002602027981 */ /* 0x000ee2000c1e1b00 */
[----:B------:R-:W-:-:S04]  /*5c20*/  VIADD R5, R29, 0x58 ;  /* 0x000000581d057836 */ /* 0x000fc80000000000 */
[--C-:B------:R-:W-:Y:S01]  /*5c30*/  IMAD.MOV.U32 R29, RZ, RZ, R5.reuse ;  /* 0x000000ffff1d7224 */ /* 0x100fe200078e0005 */
[----:B--2---:R-:W-:Y:S02]  /*5c40*/  SHF.R.S32.HI R7, RZ, 0x1f, R5 ;  /* 0x0000001fff077819 */ /* 0x004fe40000011405 */
[----:B---3--:R-:W-:-:S04]  /*5c50*/  ISETP.GT.U32.AND P0, PT, R2, R5, PT ;  /* 0x000000050200720c */ /* 0x008fc80003f04070 */
[----:B------:R-:W-:-:S13]  /*5c60*/  ISETP.GT.U32.AND.EX P0, PT, R3, R7, PT, P0 ;  /* 0x000000070300720c */ /* 0x000fda0003f04100 */
[----:B------:R-:W-:Y:S05]  /*5c70*/  @P0 BRA `(.L_x_241) ;  /* 0xffffffa400d40947 */ /* 0x000fea000383ffff */
.L_x_54:
[----:B------:R-:W-:Y:S05]  /*5c80*/  BSYNC B11 ;  /* 0x00000000000b7941 */ /* 0x000fea0003800000 */
.L_x_53:
[----:B------:R-:W-:-:S13]  /*5c90*/  LOP3.LUT P0, RZ, R54, 0x1f, RZ, 0xc0, !PT ;  /* 0x0000001f36ff7812 */ /* 0x000fda000780c0ff */
[----:B------:R-:W-:Y:S05]  /*5ca0*/  @P0 EXIT ;  /* 0x000000000000094d */ /* 0x000fea0003800000 */
[----:B------:R-:W1:Y:S01]  /*5cb0*/  LDC.64 R2, c[0x0][0x3d0] ;  /* 0x0000f400ff027b82 */ /* 0x000e620000000a00 */
[----:B------:R-:W-:Y:S01]  /*5cc0*/  SHF.R.S32.HI R11, RZ, 0x5, R54 ;  /* 0x00000005ff0b7819 */ /* 0x000fe20000011436 */
[----:B------:R-:W2:Y:S06]  /*5cd0*/  S2R R0, SR_LANEID ;  /* 0x0000000000007919 */ /* 0x000eac0000000000 */
[----:B------:R-:W3:Y:S01]  /*5ce0*/  LDC.64 R6, c[0x0][0x460] ;  /* 0x00011800ff067b82 */ /* 0x000ee20000000a00 */
[----:B-1----:R-:W-:-:S06]  /*5cf0*/  IMAD.WIDE R4, R11, 0x8, R2 ;  /* 0x000000080b047825 */ /* 0x002fcc00078e0202 */
[----:B------:R-:W4:Y:S01]  /*5d00*/  LDG.E R4, desc[UR38][R4.64] ;  /* 0x0000002604047981 */ /* 0x000f22000c1e1900 */
[----:B------:R-:W1:Y:S01]  /*5d10*/  LDC.64 R2, c[0x0][0x3f0] ;  /* 0x0000fc00ff027b82 */ /* 0x000e620000000a00 */
[----:B------:R-:W-:Y:S01]  /*5d20*/  VOTEU.ANY UR4, UPT, PT ;  /* 0x0000000000047886 */ /* 0x000fe200038e0100 */
[----:B---3--:R-:W-:Y:S01]  /*5d30*/  IMAD.WIDE R6, R11, 0x8, R6 ;  /* 0x000000080b067825 */ /* 0x008fe200078e0206 */
[----:B------:R-:W-:-:S06]  /*5d40*/  UFLO.U32 UR4, UR4 ;  /* 0x00000004000472bd */ /* 0x000fcc00080e0000 */
[----:B--2---:R-:W-:Y:S01]  /*5d50*/  ISETP.EQ.U32.AND P1, PT, R0, UR4, PT ;  /* 0x0000000400007c0c */ /* 0x004fe2000bf22070 */
[----:B----4-:R-:W2:Y:S02]  /*5d60*/  REDUX.SUM UR5, R4 ;  /* 0x00000000040573c4 */ /* 0x010ea4000000c000 */
[----:B--2---:R-:W-:-:S10]  /*5d70*/  IMAD.U32 R9, RZ, RZ, UR5 ;  /* 0x00000005ff097e24 */ /* 0x004fd4000f8e00ff */
[----:B-1----:R1:W-:Y:S04]  /*5d80*/  @P1 REDG.E.ADD.STRONG.GPU desc[UR38][R2.64], R9 ;  /* 0x000000090200198e */ /* 0x0023e8000c12e126 */
[----:B------:R-:W2:Y:S01]  /*5d90*/  LDG.E R6, desc[UR38][R6.64] ;  /* 0x0000002606067981 */ /* 0x000ea2000c1e1900 */
[----:B------:R-:W3:Y:S01]  /*5da0*/  LDC.64 R4, c[0x0][0x478] ;  /* 0x00011e00ff047b82 */ /* 0x000ee20000000a00 */
[----:B------:R-:W-:-:S07]  /*5db0*/  ISETP.NE.AND P0, PT, R54, RZ, PT ;  /* 0x000000ff3600720c */ /* 0x000fce0003f05270 */
[----:B--2---:R-:W2:Y:S02]  /*5dc0*/  REDUX.SUM UR4, R6 ;  /* 0x00000000060473c4 */ /* 0x004ea4000000c000 */
[----:B--2---:R-:W-:-:S05]  /*5dd0*/  IMAD.U32 R11, RZ, RZ, UR4 ;  /* 0x00000004ff0b7e24 */ /* 0x004fca000f8e00ff */
[----:B---3--:R1:W-:Y:S01]  /*5de0*/  @P1 REDG.E.ADD.STRONG.GPU desc[UR38][R4.64], R11 ;  /* 0x0000000b0400198e */ /* 0x0083e2000c12e126 */
[----:B------:R-:W-:Y:S05]  /*5df0*/  @P0 EXIT ;  /* 0x000000000000094d */ /* 0x000fea0003800000 */
[----:B-1----:R-:W1:Y:S08]  /*5e00*/  LDC.64 R2, c[0x0][0x3b8] ;  /* 0x0000ee00ff027b82 */ /* 0x002e700000000a00 */
[----:B------:R-:W2:Y:S08]  /*5e10*/  LDC.64 R4, c[0x0][0x420] ;  /* 0x00010800ff047b82 */ /* 0x000eb00000000a00 */
[----:B------:R-:W3:Y:S01]  /*5e20*/  LDC.64 R18, c[0x0][0x3c0] ;  /* 0x0000f000ff127b82 */ /* 0x000ee20000000a00 */
[----:B-1----:R-:W4:Y:S02]  /*5e30*/  LDG.E.64 R6, desc[UR38][R2.64] ;  /* 0x0000002602067981 */ /* 0x002f24000c1e1b00 */
[----:B----4-:R-:W-:-:S05]  /*5e40*/  IADD3 R16, P0, PT, R6, 0x1, RZ ;  /* 0x0000000106107810 */ /* 0x010fca0007f1e0ff */
[----:B------:R-:W-:-:S05]  /*5e50*/  IMAD.X R17, RZ, RZ, R7, P0 ;  /* 0x000000ffff117224 */ /* 0x000fca00000e0607 */
[----:B--2---:R1:W-:Y:S04]  /*5e60*/  STG.E.64 desc[UR38][R4.64], R16 ;  /* 0x0000001004007986 */ /* 0x0043e8000c101b26 */
[----:B------:R-:W3:Y:S01]  /*5e70*/  LDG.E.64 R6, desc[UR38][R2.64] ;  /* 0x0000002602067981 */ /* 0x000ee2000c1e1b00 */
[----:B-----5:R-:W2:Y:S08]  /*5e80*/  LDC.64 R8, c[0x0][0x428] ;  /* 0x00010a00ff087b82 */ /* 0x020eb00000000a00 */
[----:B------:R-:W4:Y:S08]  /*5e90*/  LDC.64 R10, c[0x0][0x448] ;  /* 0x00011200ff0a7b82 */ /* 0x000f300000000a00 */
[----:B------:R-:W0:Y:S08]  /*5ea0*/  LDC.64 R14, c[0x0][0x430] ;  /* 0x00010c00ff0e7b82 */ /* 0x000e300000000a00 */
[----:B-1----:R-:W1:Y:S01]  /*5eb0*/  LDC.64 R16, c[0x0][0x450] ;  /* 0x00011400ff107b82 */ /* 0x002e620000000a00 */
[----:B---3--:R-:W-:-:S04]  /*5ec0*/  LEA R18, P0, R6, R18, 0x3 ;  /* 0x0000001206127211 */ /* 0x008fc800078018ff */
[----:B------:R-:W-:-:S05]  /*5ed0*/  LEA.HI.X R19, R6, R19, R7, 0x3, P0 ;  /* 0x0000001306137211 */ /* 0x000fca00000f1c07 */
[----:B------:R-:W2:Y:S04]  /*5ee0*/  LDG.E.64 R6, desc[UR38][R18.64] ;  /* 0x0000002612067981 */ /* 0x000ea8000c1e1b00 */
[----:B--2---:R-:W-:Y:S04]  /*5ef0*/  STG.E.64 desc[UR38][R8.64], R6 ;  /* 0x0000000608007986 */ /* 0x004fe8000c101b26 */
[----:B----4-:R-:W2:Y:S02]  /*5f00*/  LDG.E.64 R12, desc[UR38][R10.64] ;  /* 0x000000260a0c7981 */ /* 0x010ea4000c1e1b00 */
[----:B--2---:R-:W-:-:S05]  /*5f10*/  IADD3 R12, P0, PT, R12, 0x1, RZ ;  /* 0x000000010c0c7810 */ /* 0x004fca0007f1e0ff */
[----:B------:R-:W-:-:S05]  /*5f20*/  IMAD.X R13, RZ, RZ, R13, P0 ;  /* 0x000000ffff0d7224 */ /* 0x000fca00000e060d */
[----:B0-----:R-:W-:Y:S04]  /*5f30*/  STG.E.64 desc[UR38][R14.64], R12 ;  /* 0x0000000c0e007986 */ /* 0x001fe8000c101b26 */
[----:B------:R-:W1:Y:S01]  /*5f40*/  LDG.E.64 R2, desc[UR38][R10.64] ;  /* 0x000000260a027981 */ /* 0x000e62000c1e1b00 */
[----:B------:R-:W0:Y:S01]  /*5f50*/  LDC.64 R4, c[0x0][0x438] ;  /* 0x00010e00ff047b82 */ /* 0x000e220000000a00 */
[----:B-1----:R-:W-:-:S04]  /*5f60*/  LEA R16, P0, R2, R16, 0x3 ;  /* 0x0000001002107211 */ /* 0x002fc800078018ff */
[----:B------:R-:W-:-:S05]  /*5f70*/  LEA.HI.X R17, R2, R17, R3, 0x3, P0 ;  /* 0x0000001102117211 */ /* 0x000fca00000f1c03 */
[----:B------:R-:W0:Y:S04]  /*5f80*/  LDG.E.64 R2, desc[UR38][R16.64] ;  /* 0x0000002610027981 */ /* 0x000e28000c1e1b00 */
[----:B0-----:R-:W-:Y:S01]  /*5f90*/  STG.E.64 desc[UR38][R4.64], R2 ;  /* 0x0000000204007986 */ /* 0x001fe2000c101b26 */
[----:B------:R-:W-:Y:S05]  /*5fa0*/  EXIT ;  /* 0x000000000000794d */ /* 0x000fea0003800000 */
.L_x_60:
[----:B------:R-:W-:Y:S01]  /*5fb0*/  BSSY B0, `(.L_x_242) ;  /* 0x0000005000007945 */ /* 0x000fe20003800000 */
[----:B------:R-:W-:-:S07]  /*5fc0*/  IMAD.MOV.U32 R15, RZ, RZ, -0x1 ;  /* 0xffffffffff0f7424 */ /* 0x000fce00078e00ff */
[----:B0-----:R-:W-:Y:S05]  /*5fd0*/  WARPSYNC.COLLECTIVE R15, `(.L_x_243) ;  /* 0x000000000f087348 */ /* 0x001fea0003c00000 */
[----:B------:R-:W-:Y:S01]  /*5fe0*/  NOP ;  /* 0x0000000000007918 */ /* 0x000fe20000000000 */
[----:B0-----:R-:W-:Y:S05]  /*5ff0*/  ENDCOLLECTIVE ;  /* 0x000000000000791b */ /* 0x001fea0003800000 */
.L_x_243:
[----:B------:R-:W-:Y:S05]  /*6000*/  BSYNC B0 ;  /* 0x0000000000007941 */ /* 0x000fea0003800000 */
.L_x_242:
[----:B------:R-:W-:Y:S05]  /*6010*/  BRA `(.L_x_244) ;  /* 0xffffffa400907947 */ /* 0x000fea000383ffff */
.L_x_64:
[----:B------:R-:W-:Y:S01]  /*6020*/  BSSY B0, `(.L_x_245) ;  /* 0x0000005000007945 */ /* 0x000fe20003800000 */
[----:B------:R-:W-:-:S07]  /*6030*/  IMAD.MOV.U32 R15, RZ, RZ, -0x1 ;  /* 0xffffffffff0f7424 */ /* 0x000fce00078e00ff */
[----:B0-----:R-:W-:Y:S05]  /*6040*/  WARPSYNC.COLLECTIVE R15, `(.L_x_246) ;  /* 0x000000000f087348 */ /* 0x001fea0003c00000 */
[----:B------:R-:W-:Y:S01]  /*6050*/  VOTE.ANY P6, P5 ;  /* 0x0000000000ff7806 */ /* 0x000fe200028c0100 */
[----:B0-----:R-:W-:-:S12]  /*6060*/  ENDCOLLECTIVE ;  /* 0x000000000000791b */ /* 0x001fd80003800000 */
.L_x_246:
[----:B------:R-:W-:Y:S05]  /*6070*/  BSYNC B0 ;  /* 0x0000000000007941 */ /* 0x000fea0003800000 */
.L_x_245:
[----:B------:R-:W-:Y:S01]  /*6080*/  PLOP3.LUT P5, PT, P6, PT, PT, 0x80, 0x8 ;  /* 0x000000000008781c */ /* 0x000fe200037af070 */
[----:B------:R-:W-:-:S12]  /*6090*/  BRA `(.L_x_247) ;  /* 0xffffffa800007947 */ /* 0x000fd8000383ffff */
.L_x_71:
[----:B------:R-:W-:Y:S01]  /*60a0*/  BSSY B0, `(.L_x_248) ;  /* 0x0000005000007945 */ /* 0x000fe20003800000 */
[----:B------:R-:W-:-:S07]  /*60b0*/  IMAD.MOV.U32 R15, RZ, RZ, -0x1 ;  /* 0xffffffffff0f7424 */ /* 0x000fce00078e00ff */
[----:B0-----:R-:W-:Y:S05]  /*60c0*/  WARPSYNC.COLLECTIVE R15, `(.L_x_249) ;  /* 0x000000000f087348 */ /* 0x001fea0003c00000 */
[----:B------:R-:W-:Y:S01]  /*60d0*/  NOP ;  /* 0x0000000000007918 */ /* 0x000fe20000000000 */
[----:B0-----:R-:W-:Y:S05]  /*60e0*/  ENDCOLLECTIVE ;  /* 0x000000000000791b */ /* 0x001fea0003800000 */
.L_x_249:
[----:B------:R-:W-:Y:S05]  /*60f0*/  BSYNC B0 ;  /* 0x0000000000007941 */ /* 0x000fea0003800000 */
.L_x_248:
[----:B------:R-:W-:Y:S05]  /*6100*/  BRA `(.L_x_250) ;  /* 0xffffffa800447947 */ /* 0x000fea000383ffff */
.L_x_77:
[----:B------:R-:W-:Y:S01]  /*6110*/  BSSY B0, `(.L_x_251) ;  /* 0x0000005000007945 */ /* 0x000fe20003800000 */
[----:B------:R-:W-:-:S07]  /*6120*/  IMAD.MOV.U32 R15, RZ, RZ, -0x1 ;  /* 0xffffffffff0f7424 */ /* 0x000fce00078e00ff */
[----:B0-----:R-:W-:Y:S05]  /*6130*/  WARPSYNC.COLLECTIVE R15, `(.L_x_252) ;  /* 0x000000000f087348 */ /* 0x001fea0003c00000 */
[----:B------:R-:W-:Y:S01]  /*6140*/  NOP ;  /* 0x0000000000007918 */ /* 0x000fe20000000000 */
[----:B0-----:R-:W-:Y:S05]  /*6150*/  ENDCOLLECTIVE ;  /* 0x000000000000791b */ /* 0x001fea0003800000 */
.L_x_252:
[----:B------:R-:W-:Y:S05]  /*6160*/  BSYNC B0 ;  /* 0x0000000000007941 */ /* 0x000fea0003800000 */
.L_x_251:
[----:B------:R-:W-:Y:S05]  /*6170*/  BRA `(.L_x_70) ;  /* 0xffffffac00447947 */ /* 0x000fea000383ffff */
.L_x_83:
[----:B------:R-:W-:Y:S01]  /*6180*/  BSSY B0, `(.L_x_253) ;  /* 0x0000005000007945 */ /* 0x000fe20003800000 */
[----:B------:R-:W-:-:S07]  /*6190*/  IMAD.MOV.U32 R15, RZ, RZ, -0x1 ;  /* 0xffffffffff0f7424 */ /* 0x000fce00078e00ff */
[----:B0-----:R-:W-:Y:S05]  /*61a0*/  WARPSYNC.COLLECTIVE R15, `(.L_x_254) ;  /* 0x000000000f087348 */ /* 0x001fea0003c00000 */
[----:B------:R-:W-:Y:S01]  /*61b0*/  VOTE.ANY P6, P5 ;  /* 0x0000000000ff7806 */ /* 0x000fe200028c0100 */
[----:B0-----:R-:W-:-:S12]  /*61c0*/  ENDCOLLECTIVE ;  /* 0x000000000000791b */ /* 0x001fd80003800000 */
.L_x_254:
[----:B------:R-:W-:Y:S05]  /*61d0*/  BSYNC B0 ;  /* 0x0000000000007941 */ /* 0x000fea0003800000 */
.L_x_253:
[----:B------:R-:W-:Y:S01]  /*61e0*/  PLOP3.LUT P5, PT, P6, PT, PT, 0x80, 0x8 ;  /* 0x000000000008781c */ /* 0x000fe200037af070 */
[----:B------:R-:W-:-:S12]  /*61f0*/  BRA `(.L_x_255) ;  /* 0xffffffac00e87947 */ /* 0x000fd8000383ffff */
.L_x_85:
[----:B------:R-:W-:Y:S01]  /*6200*/  BSSY B0, `(.L_x_256) ;  /* 0x0000005000007945 */ /* 0x000fe20003800000 */
[----:B------:R-:W-:-:S07]  /*6210*/  IMAD.MOV.U32 R15, RZ, RZ, -0x1 ;  /* 0xffffffffff0f7424 */ /* 0x000fce00078e00ff */
[----:B0--3--:R-:W-:Y:S05]  /*6220*/  WARPSYNC.COLLECTIVE R15, `(.L_x_257) ;  /* 0x000000000f087348 */ /* 0x009fea0003c00000 */
[----:B------:R-:W-:Y:S01]  /*6230*/  NOP ;  /* 0x0000000000007918 */ /* 0x000fe20000000000 */
[----:B0--3--:R-:W-:Y:S05]  /*6240*/  ENDCOLLECTIVE ;  /* 0x000000000000791b */ /* 0x009fea0003800000 */
.L_x_257:
[----:B------:R-:W-:Y:S05]  /*6250*/  BSYNC B0 ;  /* 0x0000000000007941 */ /* 0x000fea0003800000 */
.L_x_256:
[----:B------:R-:W-:Y:S05]  /*6260*/  BRA `(.L_x_258) ;  /* 0xffffffac00f87947 */ /* 0x000fea000383ffff */
.L_x_91:
[----:B------:R-:W-:Y:S01]  /*6270*/  BSSY B0, `(.L_x_259) ;  /* 0x0000005000007945 */ /* 0x000fe20003800000 */
[----:B------:R-:W-:-:S07]  /*6280*/  IMAD.MOV.U32 R15, RZ, RZ, -0x1 ;  /* 0xffffffffff0f7424 */ /* 0x000fce00078e00ff */
[----:B0-----:R-:W-:Y:S05]  /*6290*/  WARPSYNC.COLLECTIVE R15, `(.L_x_260) ;  /* 0x000000000f087348 */ /* 0x001fea0003c00000 */
[----:B------:R-:W-:Y:S01]  /*62a0*/  NOP ;  /* 0x0000000000007918 */ /* 0x000fe20000000000 */
[----:B0-----:R-:W-:Y:S05]  /*62b0*/  ENDCOLLECTIVE ;  /* 0x000000000000791b */ /* 0x001fea0003800000 */
.L_x_260:
[----:B------:R-:W-:Y:S05]  /*62c0*/  BSYNC B0 ;  /* 0x0000000000007941 */ /* 0x000fea0003800000 */
.L_x_259:
[----:B------:R-:W-:Y:S05]  /*62d0*/  BRA `(.L_x_261) ;  /* 0xffffffb000d07947 */ /* 0x000fea000383ffff */
.L_x_97:
[----:B------:R-:W-:Y:S01]  /*62e0*/  BSSY B0, `(.L_x_262) ;  /* 0x0000005000007945 */ /* 0x000fe20003800000 */
[----:B------:R-:W-:-:S07]  /*62f0*/  IMAD.MOV.U32 R15, RZ, RZ, -0x1 ;  /* 0xffffffffff0f7424 */ /* 0x000fce00078e00ff */
[----:B0----5:R-:W-:Y:S05]  /*6300*/  WARPSYNC.COLLECTIVE R15, `(.L_x_263) ;  /* 0x000000000f087348 */ /* 0x021fea0003c00000 */
[----:B------:R-:W-:Y:S01]  /*6310*/  NOP ;  /* 0x0000000000007918 */ /* 0x000fe20000000000 */
[----:B0----5:R-:W-:Y:S05]  /*6320*/  ENDCOLLECTIVE ;  /* 0x000000000000791b */ /* 0x021fea0003800000 */
.L_x_263:
[----:B------:R-:W-:Y:S05]  /*6330*/  BSYNC B0 ;  /* 0x0000000000007941 */ /* 0x000fea0003800000 */
.L_x_262:
[----:B------:R-:W-:Y:S05]  /*6340*/  BRA `(.L_x_264) ;  /* 0xffffffb400507947 */ /* 0x000fea000383ffff */
.L_x_109:
[----:B------:R-:W-:Y:S01]  /*6350*/  BSSY B2, `(.L_x_265) ;  /* 0x0000005000027945 */ /* 0x000fe20003800000 */
[----:B0----5:R-:W-:-:S07]  /*6360*/  IMAD.MOV.U32 R15, RZ, RZ, -0x1 ;  /* 0xffffffffff0f7424 */ /* 0x021fce00078e00ff */
[----:B------:R-:W-:Y:S05]  /*6370*/  WARPSYNC.COLLECTIVE R15, `(.L_x_266) ;  /* 0x000000000f087348 */ /* 0x000fea0003c00000 */
[----:B------:R-:W-:Y:S01]  /*6380*/  NOP ;  /* 0x0000000000007918 */ /* 0x000fe20000000000 */
[----:B------:R-:W-:Y:S05]  /*6390*/  ENDCOLLECTIVE ;  /* 0x000000000000791b */ /* 0x000fea0003800000 */
.L_x_266:
[----:B------:R-:W-:Y:S05]  /*63a0*/  BSYNC B2 ;  /* 0x0000000000027941 */ /* 0x000fea0003800000 */
.L_x_265:
[----:B------:R-:W-:Y:S05]  /*63b0*/  BRA `(.L_x_267) ;  /* 0xffffffb800cc7947 */ /* 0x000fea000383ffff */
.L_x_114:
[----:B------:R-:W-:Y:S01]  /*63c0*/  BSSY B0, `(.L_x_268) ;  /* 0x0000008000007945 */ /* 0x000fe20003800000 */
[----:B------:R-:W-:Y:S02]  /*63d0*/  IMAD.MOV.U32 R13, RZ, RZ, R16 ;  /* 0x000000ffff0d7224 */ /* 0x000fe400078e0010 */
[----:B------:R-:W-:Y:S02]  /*63e0*/  IMAD.MOV.U32 R12, RZ, RZ, 0x1 ;  /* 0x00000001ff0c7424 */ /* 0x000fe400078e00ff */
[----:B------:R-:W-:Y:S02]  /*63f0*/  IMAD.MOV.U32 R11, RZ, RZ, 0x1f ;  /* 0x0000001fff0b7424 */ /* 0x000fe400078e00ff */
[----:B-----5:R-:W-:-:S07]  /*6400*/  IMAD.MOV.U32 R15, RZ, RZ, -0x1 ;  /* 0xffffffffff0f7424 */ /* 0x020fce00078e00ff */
[----:B-1----:R-:W-:Y:S05]  /*6410*/  WARPSYNC.COLLECTIVE R15, `(.L_x_269) ;  /* 0x000000000f087348 */ /* 0x002fea0003c00000 */
[----:B------:R0:W2:Y:S02]  /*6420*/  SHFL.BFLY P6, R14, R13, R12, R11 ;  /* 0x0c00000c0d0e7389 */ /* 0x0000a400000c000b */
[----:B012---:R-:W-:Y:S05]  /*6430*/  ENDCOLLECTIVE ;  /* 0x000000000000791b */ /* 0x007fea0003800000 */
.L_x_269:
[----:B------:R-:W-:Y:S05]  /*6440*/  BSYNC B0 ;  /* 0x0000000000007941 */ /* 0x000fea0003800000 */
.L_x_268:
[----:B------:R-:W-:Y:S02]  /*6450*/  IMAD.IADD R13, R14, 0x1, R16 ;  /* 0x000000010e0d7824 */ /* 0x000fe400078e0210 */
[----:B------:R-:W-:Y:S02]  /*6460*/  IMAD.MOV.U32 R12, RZ, RZ, 0x2 ;  /* 0x00000002ff0c7424 */ /* 0x000fe400078e00ff */
[----:B------:R-:W-:Y:S02]  /*6470*/  IMAD.MOV.U32 R11, RZ, RZ, 0x1f ;  /* 0x0000001fff0b7424 */ /* 0x000fe400078e00ff */
[----:B------:R-:W-:-:S07]  /*6480*/  IMAD.MOV.U32 R15, RZ, RZ, -0x1 ;  /* 0xffffffffff0f7424 */ /* 0x000fce00078e00ff */
[----:B------:R-:W-:Y:S05]  /*6490*/  WARPSYNC.COLLECTIVE R15, `(.L_x_270) ;  /* 0x000000000f087348 */ /* 0x000fea0003c00000 */
[----:B------:R0:W1:Y:S02]  /*64a0*/  SHFL.BFLY P6, R14, R13, R12, R11 ;  /* 0x0c00000c0d0e7389 */ /* 0x00006400000c000b */
[----:B01----:R-:W-:Y:S05]  /*64b0*/  ENDCOLLECTIVE ;  /* 0x000000000000791b */ /* 0x003fea0003800000 */
.L_x_270:
[----:B------:R-:W-:Y:S02]  /*64c0*/  IMAD.MOV.U32 R12, RZ, RZ, 0x4 ;  /* 0x00000004ff0c7424 */ /* 0x000fe400078e00ff */
[----:B------:R-:W-:-:S04]  /*64d0*/  IMAD.IADD R0, R13, 0x1, R14 ;  /* 0x000000010d007824 */ /* 0x000fc800078e020e */
[----:B------:R-:W-:-:S07]  /*64e0*/  IMAD.MOV.U32 R13, RZ, RZ, R0 ;  /* 0x000000ffff0d7224 */ /* 0x000fce00078e0000 */
[----:B------:R-:W-:Y:S05]  /*64f0*/  WARPSYNC.COLLECTIVE R15, `(.L_x_271) ;  /* 0x000000000f087348 */ /* 0x000fea0003c00000 */
[----:B------:R0:W1:Y:S02]  /*6500*/  SHFL.BFLY P6, R14, R13, R12, R11 ;  /* 0x0c00000c0d0e7389 */ /* 0x00006400000c000b */
[----:B01----:R-:W-:Y:S05]  /*6510*/  ENDCOLLECTIVE ;  /* 0x000000000000791b */ /* 0x003fea0003800000 */
.L_x_271:
[----:B------:R-:W-:Y:S02]  /*6520*/  IMAD.MOV.U32 R12, RZ, RZ, 0x8 ;  /* 0x00000008ff0c7424 */ /* 0x000fe400078e00ff */
[----:B------:R-:W-:-:S04]  /*6530*/  IMAD.IADD R3, R0, 0x1, R14 ;  /* 0x0000000100037824 */ /* 0x000fc800078e020e */
[----:B------:R-:W-:-:S07]  /*6540*/  IMAD.MOV.U32 R13, RZ, RZ, R3 ;  /* 0x000000ffff0d7224 */ /* 0x000fce00078e0003 */
[----:B------:R-:W-:Y:S05]  /*6550*/  WARPSYNC.COLLECTIVE R15, `(.L_x_272) ;  /* 0x000000000f087348 */ /* 0x000fea0003c00000 */
[----:B------:R0:W1:Y:S02]  /*6560*/  SHFL.BFLY P6, R14, R13, R12, R11 ;  /* 0x0c00000c0d0e7389 */ /* 0x00006400000c000b */
[----:B01----:R-:W-:Y:S05]  /*6570*/  ENDCOLLECTIVE ;  /* 0x000000000000791b */ /* 0x003fea0003800000 */
.L_x_272:
[----:B------:R-:W-:Y:S02]  /*6580*/  IMAD.MOV.U32 R12, RZ, RZ, 0x10 ;  /* 0x00000010ff0c7424 */ /* 0x000fe400078e00ff */
[----:B------:R-:W-:-:S04]  /*6590*/  IMAD.IADD R17, R3, 0x1, R14 ;  /* 0x0000000103117824 */ /* 0x000fc800078e020e */
[----:B------:R-:W-:-:S07]  /*65a0*/  IMAD.MOV.U32 R13, RZ, RZ, R17 ;  /* 0x000000ffff0d7224 */ /* 0x000fce00078e0011 */
[----:B------:R-:W-:Y:S05]  /*65b0*/  WARPSYNC.COLLECTIVE R15, `(.L_x_273) ;  /* 0x000000000f087348 */ /* 0x000fea0003c00000 */
[----:B------:R0:W1:Y:S02]  /*65c0*/  SHFL.BFLY P6, R14, R13, R12, R11 ;  /* 0x0c00000c0d0e7389 */ /* 0x00006400000c000b */
[----:B01----:R-:W-:Y:S05]  /*65d0*/  ENDCOLLECTIVE ;  /* 0x000000000000791b */ /* 0x003fea0003800000 */
.L_x_273:
[----:B------:R-:W-:Y:S05]  /*65e0*/  BRA `(.L_x_274) ;  /* 0xffffffb800f07947 */ /* 0x000fea000383ffff */
.L_x_126:
[----:B------:R-:W-:Y:S01]  /*65f0*/  BSSY B2, `(.L_x_275) ;  /* 0x0000005000027945 */ /* 0x000fe20003800000 */
[----:B0----5:R-:W-:-:S07]  /*6600*/  IMAD.MOV.U32 R15, RZ, RZ, -0x1 ;  /* 0xffffffffff0f7424 */ /* 0x021fce00078e00ff */
[----:B-12---:R-:W-:Y:S05]  /*6610*/  WARPSYNC.COLLECTIVE R15, `(.L_x_276) ;  /* 0x000000000f087348 */ /* 0x006fea0003c00000 */
[----:B------:R-:W-:Y:S01]  /*6620*/  NOP ;  /* 0x0000000000007918 */ /* 0x000fe20000000000 */
[----:B-12---:R-:W-:Y:S05]  /*6630*/  ENDCOLLECTIVE ;  /* 0x000000000000791b */ /* 0x006fea0003800000 */
.L_x_276:
[----:B------:R-:W-:Y:S05]  /*6640*/  BSYNC B2 ;  /* 0x0000000000027941 */ /* 0x000fea0003800000 */
.L_x_275:
[----:B------:R-:W-:Y:S05]  /*6650*/  BRA `(.L_x_277) ;  /* 0xffffffc000747947 */ /* 0x000fea000383ffff */
.L_x_137:
[----:B------:R-:W-:Y:S01]  /*6660*/  BSSY B0, `(.L_x_278) ;  /* 0x0000005000007945 */ /* 0x000fe20003800000 */
[----:B------:R-:W-:-:S07]  /*6670*/  IMAD.MOV.U32 R15, RZ, RZ, -0x1 ;  /* 0xffffffffff0f7424 */ /* 0x000fce00078e00ff */
[----:B012---:R-:W-:Y:S05]  /*6680*/  WARPSYNC.COLLECTIVE R15, `(.L_x_279) ;  /* 0x000000000f087348 */ /* 0x007fea0003c00000 */
[----:B------:R-:W-:Y:S01]  /*6690*/  NOP ;  /* 0x0000000000007918 */ /* 0x000fe20000000000 */
[----:B012---:R-:W-:Y:S05]  /*66a0*/  ENDCOLLECTIVE ;  /* 0x000000000000791b */ /* 0x007fea0003800000 */
.L_x_279:
[----:B------:R-:W-:Y:S05]  /*66b0*/  BSYNC B0 ;  /* 0x0000000000007941 */ /* 0x000fea0003800000 */
.L_x_278:
[----:B------:R-:W-:Y:S05]  /*66c0*/  BRA `(.L_x_280) ;  /* 0xffffffc400547947 */ /* 0x000fea000383ffff */
.L_x_148:
[----:B------:R-:W-:Y:S01]  /*66d0*/  BSSY B0, `(.L_x_281) ;  /* 0x0000005000007945 */ /* 0x000fe20003800000 */
[----:B-----5:R-:W-:-:S07]  /*66e0*/  IMAD.MOV.U32 R15, RZ, RZ, -0x1 ;  /* 0xffffffffff0f7424 */ /* 0x020fce00078e00ff */
[----:B012---:R-:W-:Y:S05]  /*66f0*/  WARPSYNC.COLLECTIVE R15, `(.L_x_282) ;  /* 0x000000000f087348 */ /* 0x007fea0003c00000 */
[----:B------:R-:W-:Y:S01]  /*6700*/  NOP ;  /* 0x0000000000007918 */ /* 0x000fe20000000000 */
[----:B012---:R-:W-:Y:S05]  /*6710*/  ENDCOLLECTIVE ;  /* 0x000000000000791b */ /* 0x007fea0003800000 */
.L_x_282:
[----:B------:R-:W-:Y:S05]  /*6720*/  BSYNC B0 ;  /* 0x0000000000007941 */ /* 0x000fea0003800000 */
.L_x_281:
[----:B------:R-:W-:Y:S05]  /*6730*/  BRA `(.L_x_139) ;  /* 0xffffffc800607947 */ /* 0x000fea000383ffff */
.L_x_149:
[----:B------:R-:W-:Y:S01]  /*6740*/  BSSY B0, `(.L_x_283) ;  /* 0x0000005000007945 */ /* 0x000fe20003800000 */
[----:B-----5:R-:W-:-:S07]  /*6750*/  IMAD.MOV.U32 R15, RZ, RZ, -0x1 ;  /* 0xffffffffff0f7424 */ /* 0x020fce00078e00ff */
[----:B012---:R-:W-:Y:S05]  /*6760*/  WARPSYNC.COLLECTIVE R15, `(.L_x_284) ;  /* 0x000000000f087348 */ /* 0x007fea0003c00000 */
[----:B------:R-:W-:Y:S01]  /*6770*/  NOP ;  /* 0x0000000000007918 */ /* 0x000fe20000000000 */
[----:B012---:R-:W-:Y:S05]  /*6780*/  ENDCOLLECTIVE ;  /* 0x000000000000791b */ /* 0x007fea0003800000 */
.L_x_284:
[----:B------:R-:W-:Y:S05]  /*6790*/  BSYNC B0 ;  /* 0x0000000000007941 */ /* 0x000fea0003800000 */
.L_x_283:
[----:B------:R-:W-:Y:S05]  /*67a0*/  BRA `(.L_x_285) ;  /* 0xffffffc800707947 */ /* 0x000fea000383ffff */
.L_x_157:
[----:B------:R-:W-:Y:S01]  /*67b0*/  BSSY B0, `(.L_x_286) ;  /* 0x0000005000007945 */ /* 0x000fe20003800000 */
[----:B-----5:R-:W-:-:S07]  /*67c0*/  IMAD.MOV.U32 R15, RZ, RZ, -0x1 ;  /* 0xffffffffff0f7424 */ /* 0x020fce00078e00ff */
[----:B012---:R-:W-:Y:S05]  /*67d0*/  WARPSYNC.COLLECTIVE R15, `(.L_x_287) ;  /* 0x000000000f087348 */ /* 0x007fea0003c00000 */
[----:B------:R-:W-:Y:S01]  /*67e0*/  VOTE.ANY P6, P5 ;  /* 0x0000000000ff7806 */ /* 0x000fe200028c0100 */
[----:B012---:R-:W-:-:S12]  /*67f0*/  ENDCOLLECTIVE ;  /* 0x000000000000791b */ /* 0x007fd80003800000 */
.L_x_287:
[----:B------:R-:W-:Y:S05]  /*6800*/  BSYNC B0 ;  /* 0x0000000000007941 */ /* 0x000fea0003800000 */
.L_x_286:
[----:B------:R-:W-:Y:S01]  /*6810*/  P2R R62, PR, RZ, 0x40 ;  /* 0x00000040ff3e7803 */ /* 0x000fe20000000000 */
[----:B------:R-:W-:Y:S06]  /*6820*/  BRA `(.L_x_288) ;  /* 0xffffffcc00147947 */ /* 0x000fec000383ffff */
.L_x_168:
[----:B------:R-:W-:Y:S01]  /*6830*/  BSSY B0, `(.L_x_289) ;  /* 0x0000007000007945 */ /* 0x000fe20003800000 */
[----:B------:R-:W-:Y:S02]  /*6840*/  IMAD.MOV.U32 R12, RZ, RZ, 0x1 ;  /* 0x00000001ff0c7424 */ /* 0x000fe400078e00ff */
[----:B------:R-:W-:Y:S02]  /*6850*/  IMAD.MOV.U32 R11, RZ, RZ, 0x1f ;  /* 0x0000001fff0b7424 */ /* 0x000fe400078e00ff */
[----:B-----5:R-:W-:-:S07]  /*6860*/  IMAD.MOV.U32 R15, RZ, RZ, -0x1 ;  /* 0xffffffffff0f7424 */ /* 0x020fce00078e00ff */
[----:B012---:R-:W-:Y:S05]  /*6870*/  WARPSYNC.COLLECTIVE R15, `(.L_x_290) ;  /* 0x000000000f087348 */ /* 0x007fea0003c00000 */
[----:B------:R3:W4:Y:S02]  /*6880*/  SHFL.BFLY P6, R14, R13, R12, R11 ;  /* 0x0c00000c0d0e7389 */ /* 0x00072400000c000b */
[----:B01234-:R-:W-:Y:S05]  /*6890*/  ENDCOLLECTIVE ;  /* 0x000000000000791b */ /* 0x01ffea0003800000 */
.L_x_290:
[----:B------:R-:W-:Y:S05]  /*68a0*/  BSYNC B0 ;  /* 0x0000000000007941 */ /* 0x000fea0003800000 */
.L_x_289:
[----:B------:R-:W-:Y:S02]  /*68b0*/  IMAD.IADD R13, R14, 0x1, R13 ;  /* 0x000000010e0d7824 */ /* 0x000fe400078e020d */
[----:B------:R-:W-:Y:S02]  /*68c0*/  IMAD.MOV.U32 R12, RZ, RZ, 0x2 ;  /* 0x00000002ff0c7424 */ /* 0x000fe400078e00ff */
[----:B------:R-:W-:Y:S02]  /*68d0*/  IMAD.MOV.U32 R11, RZ, RZ, 0x1f ;  /* 0x0000001fff0b7424 */ /* 0x000fe400078e00ff */
[----:B------:R-:W-:-:S07]  /*68e0*/  IMAD.MOV.U32 R15, RZ, RZ, -0x1 ;  /* 0xffffffffff0f7424 */ /* 0x000fce00078e00ff */
[----:B------:R-:W-:Y:S05]  /*68f0*/  WARPSYNC.COLLECTIVE R15, `(.L_x_291) ;  /* 0x000000000f087348 */ /* 0x000fea0003c00000 */
[----:B------:R0:W1:Y:S02]  /*6900*/  SHFL.BFLY P6, R14, R13, R12, R11 ;  /* 0x0c00000c0d0e7389 */ /* 0x00006400000c000b */
[----:B01----:R-:W-:Y:S05]  /*6910*/  ENDCOLLECTIVE ;  /* 0x000000000000791b */ /* 0x003fea0003800000 */
.L_x_291:
[----:B------:R-:W-:Y:S02]  /*6920*/  IMAD.MOV.U32 R12, RZ, RZ, 0x4 ;  /* 0x00000004ff0c7424 */ /* 0x000fe400078e00ff */
[----:B------:R-:W-:-:S04]  /*6930*/  IMAD.IADD R0, R13, 0x1, R14 ;  /* 0x000000010d007824 */ /* 0x000fc800078e020e */
[----:B------:R-:W-:-:S07]  /*6940*/  IMAD.MOV.U32 R13, RZ, RZ, R0 ;  /* 0x000000ffff0d7224 */ /* 0x000fce00078e0000 */
[----:B------:R-:W-:Y:S05]  /*6950*/  WARPSYNC.COLLECTIVE R15, `(.L_x_292) ;  /* 0x000000000f087348 */ /* 0x000fea0003c00000 */
[----:B------:R0:W1:Y:S02]  /*6960*/  SHFL.BFLY P6, R14, R13, R12, R11 ;  /* 0x0c00000c0d0e7389 */ /* 0x00006400000c000b */
[----:B01----:R-:W-:Y:S05]  /*6970*/  ENDCOLLECTIVE ;  /* 0x000000000000791b */ /* 0x003fea0003800000 */
.L_x_292:
[----:B------:R-:W-:Y:S02]  /*6980*/  IMAD.MOV.U32 R12, RZ, RZ, 0x8 ;  /* 0x00000008ff0c7424 */ /* 0x000fe400078e00ff */
[----:B------:R-:W-:-:S04]  /*6990*/  IMAD.IADD R2, R0, 0x1, R14 ;  /* 0x0000000100027824 */ /* 0x000fc800078e020e */
[----:B------:R-:W-:-:S07]  /*69a0*/  IMAD.MOV.U32 R13, RZ, RZ, R2 ;  /* 0x000000ffff0d7224 */ /* 0x000fce00078e0002 */
[----:B------:R-:W-:Y:S05]  /*69b0*/  WARPSYNC.COLLECTIVE R15, `(.L_x_293) ;  /* 0x000000000f087348 */ /* 0x000fea0003c00000 */
[----:B------:R0:W1:Y:S02]  /*69c0*/  SHFL.BFLY P6, R14, R13, R12, R11 ;  /* 0x0c00000c0d0e7389 */ /* 0x00006400000c000b */
[----:B01----:R-:W-:Y:S05]  /*69d0*/  ENDCOLLECTIVE ;  /* 0x000000000000791b */ /* 0x003fea0003800000 */
.L_x_293:
[----:B------:R-:W-:Y:S02]  /*69e0*/  IMAD.MOV.U32 R12, RZ, RZ, 0x10 ;  /* 0x00000010ff0c7424 */ /* 0x000fe400078e00ff */
[----:B------:R-:W-:-:S04]  /*69f0*/  IMAD.IADD R17, R2, 0x1, R14 ;  /* 0x0000000102117824 */ /* 0x000fc800078e020e */
[----:B------:R-:W-:-:S07]  /*6a00*/  IMAD.MOV.U32 R13, RZ, RZ, R17 ;  /* 0x000000ffff0d7224 */ /* 0x000fce00078e0011 */
[----:B------:R-:W-:Y:S05]  /*6a10*/  WARPSYNC.COLLECTIVE R15, `(.L_x_294) ;  /* 0x000000000f087348 */ /* 0x000fea0003c00000 */
[----:B------:R0:W1:Y:S02]  /*6a20*/  SHFL.BFLY P6, R14, R13, R12, R11 ;  /* 0x0c00000c0d0e7389 */ /* 0x00006400000c000b */
[----:B01----:R-:W-:Y:S05]  /*6a30*/  ENDCOLLECTIVE ;  /* 0x000000000000791b */ /* 0x003fea0003800000 */
.L_x_294:
[----:B------:R-:W-:Y:S05]  /*6a40*/  BRA `(.L_x_295) ;  /* 0xffffffcc007c7947 */ /* 0x000fea000383ffff */
.L_x_180:
[----:B------:R-:W-:Y:S01]  /*6a50*/  BSSY B2, `(.L_x_296) ;  /* 0x0000005000027945 */ /* 0x000fe20003800000 */
[----:B0----5:R-:W-:-:S07]  /*6a60*/  IMAD.MOV.U32 R15, RZ, RZ, -0x1 ;  /* 0xffffffffff0f7424 */ /* 0x021fce00078e00ff */
[----:B-1-3--:R-:W-:Y:S05]  /*6a70*/  WARPSYNC.COLLECTIVE R15, `(.L_x_297) ;  /* 0x000000000f087348 */ /* 0x00afea0003c00000 */
[----:B------:R-:W-:Y:S01]  /*6a80*/  NOP ;  /* 0x0000000000007918 */ /* 0x000fe20000000000 */
[----:B-1-3--:R-:W-:Y:S05]  /*6a90*/  ENDCOLLECTIVE ;  /* 0x000000000000791b */ /* 0x00afea0003800000 */
.L_x_297:
[----:B------:R-:W-:Y:S05]  /*6aa0*/  BSYNC B2 ;  /* 0x0000000000027941 */ /* 0x000fea0003800000 */
.L_x_296:
[----:B------:R-:W-:Y:S05]  /*6ab0*/  BRA `(.L_x_298) ;  /* 0xffffffd400007947 */ /* 0x000fea000383ffff */
.L_x_191:
[----:B------:R-:W-:Y:S05]  /*6ac0*/  BMOV.32.CLEAR RZ, B0 ;  /* 0x0000000000ff7355 */ /* 0x000fea0000100000 */
[----:B------:R-:W-:Y:S01]  /*6ad0*/  BSSY B0, `(.L_x_299) ;  /* 0x0000005000007945 */ /* 0x000fe20003800000 */
[----:B------:R-:W-:-:S07]  /*6ae0*/  IMAD.MOV.U32 R15, RZ, RZ, -0x1 ;  /* 0xffffffffff0f7424 */ /* 0x000fce00078e00ff */
[----:B0123--:R-:W-:Y:S05]  /*6af0*/  WARPSYNC.COLLECTIVE R15, `(.L_x_300) ;  /* 0x000000000f087348 */ /* 0x00ffea0003c00000 */
[----:B------:R-:W-:Y:S01]  /*6b00*/  NOP ;  /* 0x0000000000007918 */ /* 0x000fe20000000000 */
[----:B0123--:R-:W-:Y:S05]  /*6b10*/  ENDCOLLECTIVE ;  /* 0x000000000000791b */ /* 0x00ffea0003800000 */
.L_x_300:
[----:B------:R-:W-:Y:S05]  /*6b20*/  BSYNC B0 ;  /* 0x0000000000007941 */ /* 0x000fea0003800000 */
.L_x_299:
[----:B------:R-:W-:Y:S05]  /*6b30*/  BRA `(.L_x_301) ;  /* 0xffffffd400fc7947 */ /* 0x000fea000383ffff */
.L_x_202:
[----:B------:R-:W-:Y:S01]  /*6b40*/  BSSY B0, `(.L_x_302) ;  /* 0x0000005000007945 */ /* 0x000fe20003800000 */
[----:B0----5:R-:W-:-:S07]  /*6b50*/  IMAD.MOV.U32 R15, RZ, RZ, -0x1 ;  /* 0xffffffffff0f7424 */ /* 0x021fce00078e00ff */
[----:B-1234-:R-:W-:Y:S05]  /*6b60*/  WARPSYNC.COLLECTIVE R15, `(.L_x_303) ;  /* 0x000000000f087348 */ /* 0x01efea0003c00000 */
[----:B------:R-:W-:Y:S01]  /*6b70*/  NOP ;  /* 0x0000000000007918 */ /* 0x000fe20000000000 */
[----:B-1234-:R-:W-:Y:S05]  /*6b80*/  ENDCOLLECTIVE ;  /* 0x000000000000791b */ /* 0x01efea0003800000 */
.L_x_303:
[----:B------:R-:W-:Y:S05]  /*6b90*/  BSYNC B0 ;  /* 0x0000000000007941 */ /* 0x000fea0003800000 */
.L_x_302:
[----:B------:R-:W-:Y:S05]  /*6ba0*/  BRA `(.L_x_193) ;  /* 0xffffffdc00247947 */ /* 0x000fea000383ffff */
.L_x_203:
[----:B------:R-:W-:Y:S01]  /*6bb0*/  BSSY B0, `(.L_x_304) ;  /* 0x0000005000007945 */ /* 0x000fe20003800000 */
[----:B-----5:R-:W-:-:S07]  /*6bc0*/  IMAD.MOV.U32 R15, RZ, RZ, -0x1 ;  /* 0xffffffffff0f7424 */ /* 0x020fce00078e00ff */
[----:B0-234-:R-:W-:Y:S05]  /*6bd0*/  WARPSYNC.COLLECTIVE R15, `(.L_x_305) ;  /* 0x000000000f087348 */ /* 0x01dfea0003c00000 */
[----:B------:R-:W-:Y:S01]  /*6be0*/  NOP ;  /* 0x0000000000007918 */ /* 0x000fe20000000000 */
[----:B0-234-:R-:W-:Y:S05]  /*6bf0*/  ENDCOLLECTIVE ;  /* 0x000000000000791b */ /* 0x01dfea0003800000 */
.L_x_305:
[----:B------:R-:W-:Y:S05]  /*6c00*/  BSYNC B0 ;  /* 0x0000000000007941 */ /* 0x000fea0003800000 */
.L_x_304:
[----:B------:R-:W-:Y:S05]  /*6c10*/  BRA `(.L_x_306) ;  /* 0xffffffdc00347947 */ /* 0x000fea000383ffff */
.L_x_211:
[----:B------:R-:W-:Y:S01]  /*6c20*/  BSSY B1, `(.L_x_307) ;  /* 0x0000005000017945 */ /* 0x000fe20003800000 */
[----:B-----5:R-:W-:-:S07]  /*6c30*/  IMAD.MOV.U32 R15, RZ, RZ, -0x1 ;  /* 0xffffffffff0f7424 */ /* 0x020fce00078e00ff */
[----:B-12-4-:R-:W-:Y:S05]  /*6c40*/  WARPSYNC.COLLECTIVE R15, `(.L_x_308) ;  /* 0x000000000f087348 */ /* 0x016fea0003c00000 */
[----:B------:R-:W-:Y:S01]  /*6c50*/  VOTE.ANY P6, P5 ;  /* 0x0000000000ff7806 */ /* 0x000fe200028c0100 */
[----:B-12-4-:R-:W-:-:S12]  /*6c60*/  ENDCOLLECTIVE ;  /* 0x000000000000791b */ /* 0x016fd80003800000 */
.L_x_308:
[----:B------:R-:W-:Y:S05]  /*6c70*/  BSYNC B1 ;  /* 0x0000000000017941 */ /* 0x000fea0003800000 */
.L_x_307:
[----:B------:R-:W-:Y:S01]  /*6c80*/  PLOP3.LUT P5, PT, P6, PT, PT, 0x80, 0x8 ;  /* 0x000000000008781c */ /* 0x000fe200037af070 */
[----:B------:R-:W-:-:S12]  /*6c90*/  BRA `(.L_x_309) ;  /* 0xffffffdc009c7947 */ /* 0x000fd8000383ffff */
.L_x_226:
[----:B------:R-:W-:Y:S01]  /*6ca0*/  BSSY B2, `(.L_x_310) ;  /* 0x0000005000027945 */ /* 0x000fe20003800000 */
[----:B-----5:R-:W-:-:S07]  /*6cb0*/  IMAD.MOV.U32 R15, RZ, RZ, -0x1 ;  /* 0xffffffffff0f7424 */ /* 0x020fce00078e00ff */
[----:B----4-:R-:W-:Y:S05]  /*6cc0*/  WARPSYNC.COLLECTIVE R15, `(.L_x_311) ;  /* 0x000000000f087348 */ /* 0x010fea0003c00000 */
[----:B------:R-:W-:Y:S01]  /*6cd0*/  VOTE.ANY P6, P5 ;  /* 0x0000000000ff7806 */ /* 0x000fe200028c0100 */
[----:B----4-:R-:W-:-:S12]  /*6ce0*/  ENDCOLLECTIVE ;  /* 0x000000000000791b */ /* 0x010fd80003800000 */
.L_x_311:
[----:B------:R-:W-:Y:S05]  /*6cf0*/  BSYNC B2 ;  /* 0x0000000000027941 */ /* 0x000fea0003800000 */
.L_x_310:
[----:B------:R-:W-:Y:S01]  /*6d00*/  PLOP3.LUT P5, PT, P6, PT, PT, 0x80, 0x8 ;  /* 0x000000000008781c */ /* 0x000fe200037af070 */
[----:B------:R-:W-:-:S12]  /*6d10*/  BRA `(.L_x_312) ;  /* 0xffffffe400847947 */ /* 0x000fd8000383ffff */
        .type           $_Z12expand_level8GPU_Data11GPU_Cliques9GPU_Graph$_Z20device_bsearch_arrayPiii,@function
        .size           $_Z12expand_level8GPU_Data11GPU_Cliques9GPU_Graph$_Z20device_bsearch_arrayPiii,(.L_x_318 - $_Z12expand_level8GPU_Data11GPU_Cliques9GPU_Graph$_Z20device_bsearch_arrayPiii)
$_Z12expand_level8GPU_Data11GPU_Cliques9GPU_Graph$_Z20device_bsearch_arrayPiii:
[----:B------:R-:W-:Y:S02]  /*6d20*/  VIADD R1, R1, 0xfffffff0 ;  /* 0xfffffff001017836 */ /* 0x000fe40000000000 */
[----:B------:R-:W-:Y:S02]  /*6d30*/  IMAD.MOV.U32 R9, RZ, RZ, R5 ;  /* 0x000000ffff097224 */ /* 0x000fe400078e0005 */
[----:B------:R-:W-:Y:S01]  /*6d40*/  IMAD.MOV.U32 R8, RZ, RZ, R4 ;  /* 0x000000ffff087224 */ /* 0x000fe200078e0004 */
[----:B------:R-:W-:Y:S04]  /*6d50*/  STL [R1+0xc], R21 ;  /* 0x00000c1501007387 */ /* 0x000fe80000100800 */
[----:B------:R-:W-:Y:S04]  /*6d60*/  STL [R1+0x8], R20 ;  /* 0x0000081401007387 */ /* 0x000fe80000100800 */
[----:B------:R0:W-:Y:S04]  /*6d70*/  STL [R1+0x4], R16 ;  /* 0x0000041001007387 */ /* 0x0001e80000100800 */
[----:B------:R1:W-:Y:S01]  /*6d80*/  STL [R1], R2 ;  /* 0x0000000201007387 */ /* 0x0003e20000100800 */
[----:B0-----:R-:W0:Y:S05]  /*6d90*/  BMOV.32.CLEAR R16, B6 ;  /* 0x0000000006107355 */ /* 0x001e2a0000100000 */
[----:B-1----:R-:W-:Y:S01]  /*6da0*/  IMAD.MOV.U32 R2, RZ, RZ, R6 ;  /* 0x000000ffff027224 */ /* 0x002fe200078e0006 */
[----:B------:R-:W1:Y:S01]  /*6db0*/  LDC.64 R12, c[0x0][0x358] ;  /* 0x0000d600ff0c7b82 */ /* 0x000e620000000a00 */
[----:B------:R-:W-:Y:S04]  /*6dc0*/  BSSY.RECONVERGENT B6, `(.L_x_313) ;  /* 0x000001e000067945 */ /* 0x000fe80003800200 */
[----:B0-----:R-:W-:Y:S01]  /*6dd0*/  BSSY.RELIABLE B0, `(.L_x_314) ;  /* 0x0000011000007945 */ /* 0x001fe20003800100 */
.L_x_316:
[----:B------:R-:W-:Y:S01]  /*6de0*/  ISETP.GE.AND P0, PT, R2, 0x1, PT ;  /* 0x000000010200780c */ /* 0x000fe20003f06270 */
[----:B------:R-:W-:Y:S02]  /*6df0*/  IMAD.MOV.U32 R3, RZ, RZ, R2 ;  /* 0x000000ffff037224 */ /* 0x000fe400078e0002 */
[----:B------:R-:W-:-:S10]  /*6e00*/  IMAD.MOV.U32 R4, RZ, RZ, -0x1 ;  /* 0xffffffffff047424 */ /* 0x000fd400078e00ff */
[----:B------:R-:W-:Y:S05]  /*6e10*/  @!P0 BREAK.RELIABLE B0 ;  /* 0x0000000000008942 */ /* 0x000fea0003800100 */
[----:B------:R-:W-:Y:S05]  /*6e20*/  @!P0 BRA `(.L_x_315) ;  /* 0x00000000005c8947 */ /* 0x000fea0003800000 */
[----:B-1----:R-:W-:Y:S02]  /*6e30*/  R2UR UR4, R12 ;  /* 0x000000000c0472ca */ /* 0x002fe400000e0000 */
[----:B------:R-:W-:Y:S02]  /*6e40*/  R2UR UR5, R13 ;  /* 0x000000000d0572ca */ /* 0x000fe400000e0000 */
[----:B------:R-:W-:-:S05]  /*6e50*/  SHF.R.U32.HI R2, RZ, 0x1, R2 ;  /* 0x00000001ff027819 */ /* 0x000fca0000011602 */
[----:B------:R-:W-:-:S06]  /*6e60*/  IMAD.WIDE.U32 R10, R2, 0x4, R8 ;  /* 0x00000004020a7825 */ /* 0x000fcc00078e0008 */
[----:B------:R-:W2:Y:S01]  /*6e70*/  LD.E R0, desc[UR4][R10.64] ;  /* 0x000000040a007980 */ /* 0x000ea2000c101900 */
[----:B------:R-:W-:Y:S01]  /*6e80*/  IMAD.MOV.U32 R4, RZ, RZ, R2 ;  /* 0x000000ffff047224 */ /* 0x000fe200078e0002 */
[----:B--2---:R-:W-:-:S13]  /*6e90*/  ISETP.NE.AND P0, PT, R0, R7, PT ;  /* 0x000000070000720c */ /* 0x004fda0003f05270 */
[----:B------:R-:W-:Y:S05]  /*6ea0*/  @!P0 BREAK.RELIABLE B0 ;  /* 0x0000000000008942 */ /* 0x000fea0003800100 */
[----:B------:R-:W-:Y:S05]  /*6eb0*/  @!P0 BRA `(.L_x_315) ;  /* 0x0000000000388947 */ /* 0x000fea0003800000 */
[----:B------:R-:W-:-:S13]  /*6ec0*/  ISETP.GT.AND P0, PT, R0, R7, PT ;  /* 0x000000070000720c */ /* 0x000fda0003f04270 */
[----:B------:R-:W-:Y:S05]  /*6ed0*/  @P0 BRA `(.L_x_316) ;  /* 0xfffffffc00c00947 */ /* 0x000fea000383ffff */
[----:B------:R-:W-:Y:S05]  /*6ee0*/  BSYNC.RELIABLE B0 ;  /* 0x0000000000007941 */ /* 0x000fea0003800100 */
.L_x_314:
[----:B------:R-:W-:Y:S01]  /*6ef0*/  IADD3 R4, P0, PT, R10, 0x4, RZ ;  /* 0x000000040a047810 */ /* 0x000fe20007f1e0ff */
[----:B------:R-:W-:Y:S01]  /*6f00*/  IMAD.MOV.U32 R21, RZ, RZ, 0x0 ;  /* 0x00000000ff157424 */ /* 0x000fe200078e00ff */
[----:B------:R-:W-:Y:S02]  /*6f10*/  LOP3.LUT R6, RZ, R2, RZ, 0x33, !PT ;  /* 0x00000002ff067212 */ /* 0x000fe400078e33ff */
[----:B------:R-:W-:Y:S01]  /*6f20*/  MOV R20, 0x6f60 ;  /* 0x00006f6000147802 */ /* 0x000fe20000000f00 */
[----:B------:R-:W-:Y:S02]  /*6f30*/  IMAD.X R5, RZ, RZ, R11, P0 ;  /* 0x000000ffff057224 */ /* 0x000fe400000e060b */
[----:B------:R-:W-:-:S07]  /*6f40*/  IMAD.IADD R6, R6, 0x1, R3 ;  /* 0x0000000106067824 */ /* 0x000fce00078e0203 */
[----:B------:R-:W-:Y:S05]  /*6f50*/  CALL.REL.NOINC `($_Z12expand_level8GPU_Data11GPU_Cliques9GPU_Graph$_Z20device_bsearch_arrayPiii) ;  /* 0xfffffffc00707944 */ /* 0x000fea0003c3ffff */
[----:B------:R-:W-:Y:S01]  /*6f60*/  ISETP.NE.AND P0, PT, R4, -0x1, PT ;  /* 0xffffffff0400780c */ /* 0x000fe20003f05270 */
[----:B------:R-:W-:Y:S02]  /*6f70*/  IMAD.MOV.U32 R3, RZ, RZ, R4 ;  /* 0x000000ffff037224 */ /* 0x000fe400078e0004 */
[----:B------:R-:W-:-:S10]  /*6f80*/  IMAD.MOV.U32 R4, RZ, RZ, -0x1 ;  /* 0xffffffffff047424 */ /* 0x000fd400078e00ff */
[----:B------:R-:W-:-:S07]  /*6f90*/  @P0 IADD3 R4, PT, PT, R2, 0x1, R3 ;  /* 0x0000000102040810 */ /* 0x000fce0007ffe003 */
.L_x_315:
[----:B------:R-:W-:Y:S05]  /*6fa0*/  BSYNC.RECONVERGENT B6 ;  /* 0x0000000000067941 */ /* 0x000fea0003800200 */
.L_x_313:
[----:B------:R-:W1:Y:S01]  /*6fb0*/  LDL R20, [R1+0x8] ;  /* 0x0000080001147983 */ /* 0x000e620000100800 */
[----:B------:R0:W-:Y:S05]  /*6fc0*/  BMOV.32 B6, R16 ;  /* 0x0000001006007356 */ /* 0x0001ea0000000000 */
[----:B------:R-:W1:Y:S04]  /*6fd0*/  LDL R21, [R1+0xc] ;  /* 0x00000c0001157983 */ /* 0x000e680000100800 */
[----:B------:R-:W1:Y:S04]  /*6fe0*/  LDL R2, [R1] ;  /* 0x0000000001027983 */ /* 0x000e680000100800 */
[----:B0-----:R0:W1:Y:S02]  /*6ff0*/  LDL R16, [R1+0x4] ;  /* 0x0000040001107983 */ /* 0x0010640000100800 */
[----:B0-----:R-:W-:Y:S01]  /*7000*/  VIADD R1, R1, 0x10 ;  /* 0x0000001001017836 */ /* 0x001fe20000000000 */
[----:B-1----:R-:W-:Y:S06]  /*7010*/  RET.REL.NODEC R20 `(_Z12expand_level8GPU_Data11GPU_Cliques9GPU_Graph) ;  /* 0xffffff8c14f87950 */ /* 0x002fec0003c3ffff */
.L_x_317:
        /* <DEDUP_REMOVED lines=14> */
.L_x_318:


//--------------------- .nv.shared.reserved.0     --------------------------
	.section	.nv.shared.reserved.0,"aw",@nobits
	.weak		__nv_reservedSMEM_offset_0_alias
	.size		__nv_reservedSMEM_offset_0_alias, 0, 64
	.other		__nv_reservedSMEM_offset_0_alias,@"STO_CUDA_RESERVED_SHARED STV_DEFAULT"
__nv_reservedSMEM_offset_0_alias:
	.zero		0
	.zero		64


//--------------------- .nv.shared._Z16transfer_buffers8GPU_Data11GPU_Cliques --------------------------
	.section	.nv.shared._Z16transfer_buffers8GPU_Data11GPU_Cliques,"aw",@nobits
	.sectionflags	@""
	.align	8
.nv.shared._Z16transfer_buffers8GPU_Data11GPU_Cliques:
	.zero		1136


//--------------------- .nv.shared._Z12expand_level8GPU_Data11GPU_Cliques9GPU_Graph --------------------------
	.section	.nv.shared._Z12expand_level8GPU_Data11GPU_Cliques9GPU_Graph,"aw",@nobits
	.sectionflags	@""
	.align	8
.nv.shared._Z12expand_level8GPU_Data11GPU_Cliques9GPU_Graph:
	.zero		7344


//--------------------- .nv.constant0._Z16fill_from_buffer8GPU_Data11GPU_Cliques --------------------------
	.section	.nv.constant0._Z16fill_from_buffer8GPU_Data11GPU_Cliques,"a",@progbits
	.sectionflags	@""
	.align	4
.nv.constant0._Z16fill_from_buffer8GPU_Data11GPU_Cliques:
	.zero		1152


//--------------------- .nv.constant0._Z16transfer_buffers8GPU_Data11GPU_Cliques --------------------------
	.section	.nv.constant0._Z16transfer_buffers8GPU_Data11GPU_Cliques,"a",@progbits
	.sectionflags	@""
	.align	4
.nv.constant0._Z16transfer_buffers8GPU_Data11GPU_Cliques:
	.zero		1152


//--------------------- .nv.constant0._Z12expand_level8GPU_Data11GPU_Cliques9GPU_Graph --------------------------
	.section	.nv.constant0._Z12expand_level8GPU_Data11GPU_Cliques9GPU_Graph,"a",@progbits
	.sectionflags	@""
	.align	4
.nv.constant0._Z12expand_level8GPU_Data11GPU_Cliques9GPU_Graph:
	.zero		1200


//--------------------- SYMBOLS --------------------------

	.type		.nv.reservedSmem.offset0,@object
	.size		.nv.reservedSmem.offset0,0x4
	.type		.nv.reservedSmem.cap,@object
	.size		.nv.reservedSmem.cap,0x4
